//
// Generated by NVIDIA NVVM Compiler
//
// Compiler Build ID: CL-36424714
// Cuda compilation tools, release 13.0, V13.0.88
// Based on NVVM 20.0.0
//

.version 9.0
.target sm_100
.address_size 64


.entry _Z6krnl_1PfS_S_S_S_fiiiiif(
	.param .u64 .ptr .align 1 _Z6krnl_1PfS_S_S_S_fiiiiif_param_0,
	.param .u64 .ptr .align 1 _Z6krnl_1PfS_S_S_S_fiiiiif_param_1,
	.param .u64 .ptr .align 1 _Z6krnl_1PfS_S_S_S_fiiiiif_param_2,
	.param .u64 .ptr .align 1 _Z6krnl_1PfS_S_S_S_fiiiiif_param_3,
	.param .u64 .ptr .align 1 _Z6krnl_1PfS_S_S_S_fiiiiif_param_4,
	.param .f32 _Z6krnl_1PfS_S_S_S_fiiiiif_param_5,
	.param .u32 _Z6krnl_1PfS_S_S_S_fiiiiif_param_6,
	.param .u32 _Z6krnl_1PfS_S_S_S_fiiiiif_param_7,
	.param .u32 _Z6krnl_1PfS_S_S_S_fiiiiif_param_8,
	.param .u32 _Z6krnl_1PfS_S_S_S_fiiiiif_param_9,
	.param .u32 _Z6krnl_1PfS_S_S_S_fiiiiif_param_10,
	.param .f32 _Z6krnl_1PfS_S_S_S_fiiiiif_param_11
)
{
	.reg .pred 	%p<6>;
	.reg .b32 	%r<40>;
	.reg .b32 	%f<13>;
	.reg .b64 	%rd<17>;

	ld.param.u64 	%rd1, [_Z6krnl_1PfS_S_S_S_fiiiiif_param_0];
	ld.param.u64 	%rd2, [_Z6krnl_1PfS_S_S_S_fiiiiif_param_1];
	ld.param.u64 	%rd3, [_Z6krnl_1PfS_S_S_S_fiiiiif_param_2];
	ld.param.u64 	%rd4, [_Z6krnl_1PfS_S_S_S_fiiiiif_param_3];
	ld.param.u64 	%rd5, [_Z6krnl_1PfS_S_S_S_fiiiiif_param_4];
	ld.param.u32 	%r6, [_Z6krnl_1PfS_S_S_S_fiiiiif_param_6];
	ld.param.u32 	%r4, [_Z6krnl_1PfS_S_S_S_fiiiiif_param_7];
	ld.param.u32 	%r8, [_Z6krnl_1PfS_S_S_S_fiiiiif_param_8];
	ld.param.u32 	%r5, [_Z6krnl_1PfS_S_S_S_fiiiiif_param_9];
	ld.param.u32 	%r10, [_Z6krnl_1PfS_S_S_S_fiiiiif_param_10];
	ld.param.f32 	%f1, [_Z6krnl_1PfS_S_S_S_fiiiiif_param_11];
	mov.u32 	%r11, %ctaid.y;
	cvt.rn.f32.u32 	%f2, %r11;
	mul.f32 	%f3, %f1, %f2;
	cvt.rmi.u32.f32 	%r12, %f3;
	mul.lo.s32 	%r13, %r12, %r10;
	sub.s32 	%r14, %r11, %r13;
	mov.u32 	%r15, %ctaid.x;
	mov.u32 	%r16, %ntid.x;
	shl.b32 	%r17, %r15, 8;
	shr.s32 	%r18, %r17, 8;
	mov.u32 	%r19, %tid.x;
	mad.lo.s32 	%r1, %r18, %r16, %r19;
	mov.u32 	%r20, %ntid.y;
	shl.b32 	%r21, %r14, 8;
	shr.s32 	%r22, %r21, 8;
	mov.u32 	%r23, %tid.y;
	mad.lo.s32 	%r24, %r22, %r20, %r23;
	mov.u32 	%r25, %ntid.z;
	shl.b32 	%r26, %r12, 8;
	shr.s32 	%r27, %r26, 8;
	mov.u32 	%r28, %tid.z;
	mad.lo.s32 	%r29, %r27, %r25, %r28;
	setp.ge.s32 	%p1, %r1, %r4;
	setp.ge.s32 	%p2, %r24, %r6;
	or.pred  	%p3, %p1, %p2;
	setp.ge.s32 	%p4, %r29, %r8;
	or.pred  	%p5, %p3, %p4;
	@%p5 bra 	$L__BB0_2;
	cvta.to.global.u64 	%rd6, %rd1;
	cvta.to.global.u64 	%rd7, %rd3;
	cvta.to.global.u64 	%rd8, %rd2;
	cvta.to.global.u64 	%rd9, %rd4;
	cvta.to.global.u64 	%rd10, %rd5;
	shl.b32 	%r30, %r24, 8;
	shr.s32 	%r31, %r30, 8;
	shl.b32 	%r32, %r4, 8;
	shr.s32 	%r33, %r32, 8;
	shl.b32 	%r34, %r29, 8;
	shr.s32 	%r35, %r34, 8;
	shl.b32 	%r36, %r5, 8;
	shr.s32 	%r37, %r36, 8;
	mad.lo.s32 	%r38, %r35, %r37, %r1;
	mad.lo.s32 	%r39, %r31, %r33, %r38;
	mul.wide.s32 	%rd11, %r39, 4;
	add.s64 	%rd12, %rd6, %rd11;
	ld.global.f32 	%f4, [%rd12];
	add.s64 	%rd13, %rd7, %rd11;
	ld.global.f32 	%f5, [%rd13];
	neg.f32 	%f6, %f5;
	add.rz.f32 	%f7, %f4, %f6;
	add.s64 	%rd14, %rd8, %rd11;
	ld.global.f32 	%f8, [%rd14];
	add.rz.f32 	%f9, %f7, %f8;
	add.s64 	%rd15, %rd9, %rd11;
	ld.global.f32 	%f10, [%rd15];
	neg.f32 	%f11, %f10;
	add.rz.f32 	%f12, %f9, %f11;
	add.s64 	%rd16, %rd10, %rd11;
	st.global.f32 	[%rd16], %f12;
$L__BB0_2:
	ret;

}
.entry _Z6krnl_2PfS_fiiiiif(
	.param .u64 .ptr .align 1 _Z6krnl_2PfS_fiiiiif_param_0,
	.param .u64 .ptr .align 1 _Z6krnl_2PfS_fiiiiif_param_1,
	.param .f32 _Z6krnl_2PfS_fiiiiif_param_2,
	.param .u32 _Z6krnl_2PfS_fiiiiif_param_3,
	.param .u32 _Z6krnl_2PfS_fiiiiif_param_4,
	.param .u32 _Z6krnl_2PfS_fiiiiif_param_5,
	.param .u32 _Z6krnl_2PfS_fiiiiif_param_6,
	.param .u32 _Z6krnl_2PfS_fiiiiif_param_7,
	.param .f32 _Z6krnl_2PfS_fiiiiif_param_8
)
{
	.reg .pred 	%p<6>;
	.reg .b32 	%r<43>;
	.reg .b32 	%f<12>;
	.reg .b64 	%rd<10>;

	ld.param.u64 	%rd1, [_Z6krnl_2PfS_fiiiiif_param_0];
	ld.param.u64 	%rd2, [_Z6krnl_2PfS_fiiiiif_param_1];
	ld.param.f32 	%f1, [_Z6krnl_2PfS_fiiiiif_param_2];
	ld.param.u32 	%r6, [_Z6krnl_2PfS_fiiiiif_param_3];
	ld.param.u32 	%r4, [_Z6krnl_2PfS_fiiiiif_param_4];
	ld.param.u32 	%r8, [_Z6krnl_2PfS_fiiiiif_param_5];
	ld.param.u32 	%r5, [_Z6krnl_2PfS_fiiiiif_param_6];
	ld.param.u32 	%r10, [_Z6krnl_2PfS_fiiiiif_param_7];
	ld.param.f32 	%f2, [_Z6krnl_2PfS_fiiiiif_param_8];
	mov.u32 	%r11, %ctaid.y;
	cvt.rn.f32.u32 	%f3, %r11;
	mul.f32 	%f4, %f2, %f3;
	cvt.rmi.u32.f32 	%r12, %f4;
	mul.lo.s32 	%r13, %r12, %r10;
	sub.s32 	%r14, %r11, %r13;
	mov.u32 	%r15, %ctaid.x;
	mov.u32 	%r16, %ntid.x;
	shl.b32 	%r17, %r15, 8;
	shr.s32 	%r18, %r17, 8;
	mov.u32 	%r19, %tid.x;
	mad.lo.s32 	%r1, %r18, %r16, %r19;
	mov.u32 	%r20, %ntid.y;
	shl.b32 	%r21, %r14, 8;
	shr.s32 	%r22, %r21, 8;
	mov.u32 	%r23, %tid.y;
	mad.lo.s32 	%r24, %r22, %r20, %r23;
	mov.u32 	%r25, %ntid.z;
	shl.b32 	%r26, %r12, 8;
	shr.s32 	%r27, %r26, 8;
	mov.u32 	%r28, %tid.z;
	mad.lo.s32 	%r29, %r27, %r25, %r28;
	setp.ge.s32 	%p1, %r1, %r4;
	add.s32 	%r30, %r6, -1;
	setp.ge.s32 	%p2, %r24, %r30;
	or.pred  	%p3, %p1, %p2;
	setp.ge.s32 	%p4, %r29, %r8;
	or.pred  	%p5, %p3, %p4;
	@%p5 bra 	$L__BB1_2;
	cvta.to.global.u64 	%rd3, %rd2;
	cvta.to.global.u64 	%rd4, %rd1;
	shl.b32 	%r31, %r24, 8;
	add.s32 	%r32, %r31, 256;
	shr.s32 	%r33, %r32, 8;
	shl.b32 	%r34, %r4, 8;
	shr.s32 	%r35, %r34, 8;
	shl.b32 	%r36, %r29, 8;
	shr.s32 	%r37, %r36, 8;
	shl.b32 	%r38, %r5, 8;
	shr.s32 	%r39, %r38, 8;
	mad.lo.s32 	%r40, %r37, %r39, %r1;
	mad.lo.s32 	%r41, %r33, %r35, %r40;
	mul.wide.s32 	%rd5, %r41, 4;
	add.s64 	%rd6, %rd3, %rd5;
	ld.global.f32 	%f5, [%rd6];
	sub.s32 	%r42, %r41, %r4;
	mul.wide.s32 	%rd7, %r42, 4;
	add.s64 	%rd8, %rd3, %rd7;
	ld.global.f32 	%f6, [%rd8];
	neg.f32 	%f7, %f6;
	add.rz.f32 	%f8, %f5, %f7;
	mul.rz.f32 	%f9, %f1, %f8;
	add.s64 	%rd9, %rd4, %rd5;
	ld.global.f32 	%f10, [%rd9];
	add.rz.f32 	%f11, %f9, %f10;
	st.global.f32 	[%rd9], %f11;
$L__BB1_2:
	ret;

}
.entry _Z6krnl_3PfS_fiiiiif(
	.param .u64 .ptr .align 1 _Z6krnl_3PfS_fiiiiif_param_0,
	.param .u64 .ptr .align 1 _Z6krnl_3PfS_fiiiiif_param_1,
	.param .f32 _Z6krnl_3PfS_fiiiiif_param_2,
	.param .u32 _Z6krnl_3PfS_fiiiiif_param_3,
	.param .u32 _Z6krnl_3PfS_fiiiiif_param_4,
	.param .u32 _Z6krnl_3PfS_fiiiiif_param_5,
	.param .u32 _Z6krnl_3PfS_fiiiiif_param_6,
	.param .u32 _Z6krnl_3PfS_fiiiiif_param_7,
	.param .f32 _Z6krnl_3PfS_fiiiiif_param_8
)
{
	.reg .pred 	%p<6>;
	.reg .b32 	%r<41>;
	.reg .b32 	%f<12>;
	.reg .b64 	%rd<8>;

	ld.param.u64 	%rd1, [_Z6krnl_3PfS_fiiiiif_param_0];
	ld.param.u64 	%rd2, [_Z6krnl_3PfS_fiiiiif_param_1];
	ld.param.f32 	%f1, [_Z6krnl_3PfS_fiiiiif_param_2];
	ld.param.u32 	%r6, [_Z6krnl_3PfS_fiiiiif_param_3];
	ld.param.u32 	%r4, [_Z6krnl_3PfS_fiiiiif_param_4];
	ld.param.u32 	%r8, [_Z6krnl_3PfS_fiiiiif_param_5];
	ld.param.u32 	%r5, [_Z6krnl_3PfS_fiiiiif_param_6];
	ld.param.u32 	%r10, [_Z6krnl_3PfS_fiiiiif_param_7];
	ld.param.f32 	%f2, [_Z6krnl_3PfS_fiiiiif_param_8];
	mov.u32 	%r11, %ctaid.y;
	cvt.rn.f32.u32 	%f3, %r11;
	mul.f32 	%f4, %f2, %f3;
	cvt.rmi.u32.f32 	%r12, %f4;
	mul.lo.s32 	%r13, %r12, %r10;
	sub.s32 	%r14, %r11, %r13;
	mov.u32 	%r15, %ctaid.x;
	mov.u32 	%r16, %ntid.x;
	shl.b32 	%r17, %r15, 8;
	shr.s32 	%r18, %r17, 8;
	mov.u32 	%r19, %tid.x;
	mad.lo.s32 	%r1, %r18, %r16, %r19;
	mov.u32 	%r20, %ntid.y;
	shl.b32 	%r21, %r14, 8;
	shr.s32 	%r22, %r21, 8;
	mov.u32 	%r23, %tid.y;
	mad.lo.s32 	%r24, %r22, %r20, %r23;
	mov.u32 	%r25, %ntid.z;
	shl.b32 	%r26, %r12, 8;
	shr.s32 	%r27, %r26, 8;
	mov.u32 	%r28, %tid.z;
	mad.lo.s32 	%r29, %r27, %r25, %r28;
	add.s32 	%r30, %r4, -1;
	setp.ge.s32 	%p1, %r1, %r30;
	setp.ge.s32 	%p2, %r24, %r6;
	or.pred  	%p3, %p1, %p2;
	setp.ge.s32 	%p4, %r29, %r8;
	or.pred  	%p5, %p3, %p4;
	@%p5 bra 	$L__BB2_2;
	cvta.to.global.u64 	%rd3, %rd2;
	cvta.to.global.u64 	%rd4, %rd1;
	shl.b32 	%r31, %r24, 8;
	shr.s32 	%r32, %r31, 8;
	shl.b32 	%r33, %r4, 8;
	shr.s32 	%r34, %r33, 8;
	shl.b32 	%r35, %r29, 8;
	shr.s32 	%r36, %r35, 8;
	shl.b32 	%r37, %r5, 8;
	shr.s32 	%r38, %r37, 8;
	mad.lo.s32 	%r39, %r36, %r38, %r1;
	mad.lo.s32 	%r40, %r32, %r34, %r39;
	mul.wide.s32 	%rd5, %r40, 4;
	add.s64 	%rd6, %rd3, %rd5;
	ld.global.f32 	%f5, [%rd6+4];
	ld.global.f32 	%f6, [%rd6];
	neg.f32 	%f7, %f6;
	add.rz.f32 	%f8, %f5, %f7;
	mul.rz.f32 	%f9, %f1, %f8;
	add.s64 	%rd7, %rd4, %rd5;
	ld.global.f32 	%f10, [%rd7+4];
	add.rz.f32 	%f11, %f9, %f10;
	st.global.f32 	[%rd7+4], %f11;
$L__BB2_2:
	ret;

}
.entry _Z6krnl_zPfS_fiiiiif(
	.param .u64 .ptr .align 1 _Z6krnl_zPfS_fiiiiif_param_0,
	.param .u64 .ptr .align 1 _Z6krnl_zPfS_fiiiiif_param_1,
	.param .f32 _Z6krnl_zPfS_fiiiiif_param_2,
	.param .u32 _Z6krnl_zPfS_fiiiiif_param_3,
	.param .u32 _Z6krnl_zPfS_fiiiiif_param_4,
	.param .u32 _Z6krnl_zPfS_fiiiiif_param_5,
	.param .u32 _Z6krnl_zPfS_fiiiiif_param_6,
	.param .u32 _Z6krnl_zPfS_fiiiiif_param_7,
	.param .f32 _Z6krnl_zPfS_fiiiiif_param_8
)
{
	.reg .pred 	%p<6>;
	.reg .b32 	%r<43>;
	.reg .b32 	%f<12>;
	.reg .b64 	%rd<10>;

	ld.param.u64 	%rd1, [_Z6krnl_zPfS_fiiiiif_param_0];
	ld.param.u64 	%rd2, [_Z6krnl_zPfS_fiiiiif_param_1];
	ld.param.f32 	%f1, [_Z6krnl_zPfS_fiiiiif_param_2];
	ld.param.u32 	%r6, [_Z6krnl_zPfS_fiiiiif_param_3];
	ld.param.u32 	%r4, [_Z6krnl_zPfS_fiiiiif_param_4];
	ld.param.u32 	%r8, [_Z6krnl_zPfS_fiiiiif_param_5];
	ld.param.u32 	%r5, [_Z6krnl_zPfS_fiiiiif_param_6];
	ld.param.u32 	%r10, [_Z6krnl_zPfS_fiiiiif_param_7];
	ld.param.f32 	%f2, [_Z6krnl_zPfS_fiiiiif_param_8];
	mov.u32 	%r11, %ctaid.y;
	cvt.rn.f32.u32 	%f3, %r11;
	mul.f32 	%f4, %f2, %f3;
	cvt.rmi.u32.f32 	%r12, %f4;
	mul.lo.s32 	%r13, %r12, %r10;
	sub.s32 	%r14, %r11, %r13;
	mov.u32 	%r15, %ctaid.x;
	mov.u32 	%r16, %ntid.x;
	shl.b32 	%r17, %r15, 8;
	shr.s32 	%r18, %r17, 8;
	mov.u32 	%r19, %tid.x;
	mad.lo.s32 	%r1, %r18, %r16, %r19;
	mov.u32 	%r20, %ntid.y;
	shl.b32 	%r21, %r14, 8;
	shr.s32 	%r22, %r21, 8;
	mov.u32 	%r23, %tid.y;
	mad.lo.s32 	%r24, %r22, %r20, %r23;
	mov.u32 	%r25, %ntid.z;
	shl.b32 	%r26, %r12, 8;
	shr.s32 	%r27, %r26, 8;
	mov.u32 	%r28, %tid.z;
	mad.lo.s32 	%r29, %r27, %r25, %r28;
	setp.ge.s32 	%p1, %r1, %r4;
	setp.ge.s32 	%p2, %r24, %r6;
	or.pred  	%p3, %p1, %p2;
	add.s32 	%r30, %r8, -1;
	setp.ge.s32 	%p4, %r29, %r30;
	or.pred  	%p5, %p3, %p4;
	@%p5 bra 	$L__BB3_2;
	cvta.to.global.u64 	%rd3, %rd2;
	cvta.to.global.u64 	%rd4, %rd1;
	shl.b32 	%r31, %r24, 8;
	shr.s32 	%r32, %r31, 8;
	shl.b32 	%r33, %r4, 8;
	shr.s32 	%r34, %r33, 8;
	shl.b32 	%r35, %r29, 8;
	add.s32 	%r36, %r35, 256;
	shr.s32 	%r37, %r36, 8;
	shl.b32 	%r38, %r5, 8;
	shr.s32 	%r39, %r38, 8;
	mad.lo.s32 	%r40, %r37, %r39, %r1;
	mad.lo.s32 	%r41, %r32, %r34, %r40;
	mul.wide.s32 	%rd5, %r41, 4;
	add.s64 	%rd6, %rd3, %rd5;
	ld.global.f32 	%f5, [%rd6];
	sub.s32 	%r42, %r41, %r5;
	mul.wide.s32 	%rd7, %r42, 4;
	add.s64 	%rd8, %rd3, %rd7;
	ld.global.f32 	%f6, [%rd8];
	neg.f32 	%f7, %f6;
	add.rz.f32 	%f8, %f5, %f7;
	mul.rz.f32 	%f9, %f1, %f8;
	add.s64 	%rd9, %rd4, %rd5;
	ld.global.f32 	%f10, [%rd9];
	add.rz.f32 	%f11, %f9, %f10;
	st.global.f32 	[%rd9], %f11;
$L__BB3_2:
	ret;

}
.entry _Z6krnl_4PfS_S_S_S_iiiiif(
	.param .u64 .ptr .align 1 _Z6krnl_4PfS_S_S_S_iiiiif_param_0,
	.param .u64 .ptr .align 1 _Z6krnl_4PfS_S_S_S_iiiiif_param_1,
	.param .u64 .ptr .align 1 _Z6krnl_4PfS_S_S_S_iiiiif_param_2,
	.param .u64 .ptr .align 1 _Z6krnl_4PfS_S_S_S_iiiiif_param_3,
	.param .u64 .ptr .align 1 _Z6krnl_4PfS_S_S_S_iiiiif_param_4,
	.param .u32 _Z6krnl_4PfS_S_S_S_iiiiif_param_5,
	.param .u32 _Z6krnl_4PfS_S_S_S_iiiiif_param_6,
	.param .u32 _Z6krnl_4PfS_S_S_S_iiiiif_param_7,
	.param .u32 _Z6krnl_4PfS_S_S_S_iiiiif_param_8,
	.param .u32 _Z6krnl_4PfS_S_S_S_iiiiif_param_9,
	.param .f32 _Z6krnl_4PfS_S_S_S_iiiiif_param_10
)
{
	.reg .pred 	%p<7>;
	.reg .b32 	%r<41>;
	.reg .b32 	%f<30>;
	.reg .b64 	%rd<22>;

	ld.param.u64 	%rd1, [_Z6krnl_4PfS_S_S_S_iiiiif_param_0];
	ld.param.u64 	%rd2, [_Z6krnl_4PfS_S_S_S_iiiiif_param_1];
	ld.param.u64 	%rd3, [_Z6krnl_4PfS_S_S_S_iiiiif_param_2];
	ld.param.u64 	%rd4, [_Z6krnl_4PfS_S_S_S_iiiiif_param_3];
	ld.param.u64 	%rd5, [_Z6krnl_4PfS_S_S_S_iiiiif_param_4];
	ld.param.u32 	%r7, [_Z6krnl_4PfS_S_S_S_iiiiif_param_5];
	ld.param.u32 	%r5, [_Z6krnl_4PfS_S_S_S_iiiiif_param_6];
	ld.param.u32 	%r9, [_Z6krnl_4PfS_S_S_S_iiiiif_param_7];
	ld.param.u32 	%r6, [_Z6krnl_4PfS_S_S_S_iiiiif_param_8];
	ld.param.u32 	%r11, [_Z6krnl_4PfS_S_S_S_iiiiif_param_9];
	ld.param.f32 	%f5, [_Z6krnl_4PfS_S_S_S_iiiiif_param_10];
	mov.u32 	%r12, %ctaid.y;
	cvt.rn.f32.u32 	%f6, %r12;
	mul.f32 	%f7, %f5, %f6;
	cvt.rmi.u32.f32 	%r13, %f7;
	mul.lo.s32 	%r14, %r13, %r11;
	sub.s32 	%r15, %r12, %r14;
	mov.u32 	%r16, %ctaid.x;
	mov.u32 	%r17, %ntid.x;
	shl.b32 	%r18, %r16, 8;
	shr.s32 	%r19, %r18, 8;
	mov.u32 	%r20, %tid.x;
	mad.lo.s32 	%r1, %r19, %r17, %r20;
	mov.u32 	%r21, %ntid.y;
	shl.b32 	%r22, %r15, 8;
	shr.s32 	%r23, %r22, 8;
	mov.u32 	%r24, %tid.y;
	mad.lo.s32 	%r25, %r23, %r21, %r24;
	mov.u32 	%r26, %ntid.z;
	shl.b32 	%r27, %r13, 8;
	shr.s32 	%r28, %r27, 8;
	mov.u32 	%r29, %tid.z;
	mad.lo.s32 	%r30, %r28, %r26, %r29;
	setp.ge.s32 	%p1, %r1, %r5;
	setp.ge.s32 	%p2, %r25, %r7;
	or.pred  	%p3, %p1, %p2;
	setp.ge.s32 	%p4, %r30, %r9;
	or.pred  	%p5, %p3, %p4;
	@%p5 bra 	$L__BB4_4;
	cvta.to.global.u64 	%rd6, %rd5;
	cvta.to.global.u64 	%rd7, %rd1;
	cvta.to.global.u64 	%rd8, %rd2;
	cvta.to.global.u64 	%rd9, %rd3;
	shl.b32 	%r31, %r25, 8;
	shr.s32 	%r32, %r31, 8;
	shl.b32 	%r33, %r5, 8;
	shr.s32 	%r34, %r33, 8;
	shl.b32 	%r35, %r30, 8;
	shr.s32 	%r36, %r35, 8;
	shl.b32 	%r37, %r6, 8;
	shr.s32 	%r38, %r37, 8;
	mad.lo.s32 	%r39, %r36, %r38, %r1;
	mad.lo.s32 	%r4, %r32, %r34, %r39;
	add.s32 	%r40, %r4, %r5;
	mul.wide.s32 	%rd10, %r40, 4;
	add.s64 	%rd11, %rd7, %rd10;
	ld.global.f32 	%f9, [%rd11];
	mul.rz.f32 	%f10, %f9, %f9;
	mul.wide.s32 	%rd12, %r4, 4;
	add.s64 	%rd13, %rd7, %rd12;
	ld.global.f32 	%f11, [%rd13];
	mul.rz.f32 	%f12, %f11, %f11;
	add.rz.f32 	%f13, %f10, %f12;
	add.s64 	%rd14, %rd8, %rd12;
	ld.global.f32 	%f14, [%rd14];
	mul.rz.f32 	%f15, %f14, %f14;
	add.rz.f32 	%f16, %f13, %f15;
	ld.global.f32 	%f17, [%rd14+4];
	mul.rz.f32 	%f18, %f17, %f17;
	add.rz.f32 	%f19, %f16, %f18;
	add.s64 	%rd15, %rd9, %rd12;
	ld.global.f32 	%f20, [%rd15];
	mul.rz.f32 	%f21, %f20, %f20;
	add.rz.f32 	%f22, %f19, %f21;
	mul.wide.s32 	%rd16, %r6, 4;
	add.s64 	%rd17, %rd15, %rd16;
	ld.global.f32 	%f23, [%rd17];
	mul.rz.f32 	%f24, %f23, %f23;
	add.rz.f32 	%f25, %f22, %f24;
	mov.f32 	%f26, 0f3F000000;
	mul.rz.f32 	%f27, %f25, %f26;
	sqrt.rn.f32 	%f1, %f27;
	add.s64 	%rd18, %rd6, %rd12;
	ld.global.f32 	%f2, [%rd18];
	setp.leu.f32 	%p6, %f1, %f2;
	mov.f32 	%f29, 0f3F800000;
	@%p6 bra 	$L__BB4_3;
	div.approx.f32 	%f29, %f1, %f2;
$L__BB4_3:
	rcp.rz.f32 	%f28, %f29;
	cvta.to.global.u64 	%rd19, %rd4;
	add.s64 	%rd21, %rd19, %rd12;
	st.global.f32 	[%rd21], %f28;
$L__BB4_4:
	ret;

}
.entry _Z6krnl_5PfS_iiiiif(
	.param .u64 .ptr .align 1 _Z6krnl_5PfS_iiiiif_param_0,
	.param .u64 .ptr .align 1 _Z6krnl_5PfS_iiiiif_param_1,
	.param .u32 _Z6krnl_5PfS_iiiiif_param_2,
	.param .u32 _Z6krnl_5PfS_iiiiif_param_3,
	.param .u32 _Z6krnl_5PfS_iiiiif_param_4,
	.param .u32 _Z6krnl_5PfS_iiiiif_param_5,
	.param .u32 _Z6krnl_5PfS_iiiiif_param_6,
	.param .f32 _Z6krnl_5PfS_iiiiif_param_7
)
{
	.reg .pred 	%p<6>;
	.reg .b32 	%r<43>;
	.reg .b32 	%f<11>;
	.reg .b64 	%rd<10>;

	ld.param.u64 	%rd1, [_Z6krnl_5PfS_iiiiif_param_0];
	ld.param.u64 	%rd2, [_Z6krnl_5PfS_iiiiif_param_1];
	ld.param.u32 	%r6, [_Z6krnl_5PfS_iiiiif_param_2];
	ld.param.u32 	%r4, [_Z6krnl_5PfS_iiiiif_param_3];
	ld.param.u32 	%r8, [_Z6krnl_5PfS_iiiiif_param_4];
	ld.param.u32 	%r5, [_Z6krnl_5PfS_iiiiif_param_5];
	ld.param.u32 	%r10, [_Z6krnl_5PfS_iiiiif_param_6];
	ld.param.f32 	%f1, [_Z6krnl_5PfS_iiiiif_param_7];
	mov.u32 	%r11, %ctaid.y;
	cvt.rn.f32.u32 	%f2, %r11;
	mul.f32 	%f3, %f1, %f2;
	cvt.rmi.u32.f32 	%r12, %f3;
	mul.lo.s32 	%r13, %r12, %r10;
	sub.s32 	%r14, %r11, %r13;
	mov.u32 	%r15, %ctaid.x;
	mov.u32 	%r16, %ntid.x;
	shl.b32 	%r17, %r15, 8;
	shr.s32 	%r18, %r17, 8;
	mov.u32 	%r19, %tid.x;
	mad.lo.s32 	%r1, %r18, %r16, %r19;
	mov.u32 	%r20, %ntid.y;
	shl.b32 	%r21, %r14, 8;
	shr.s32 	%r22, %r21, 8;
	mov.u32 	%r23, %tid.y;
	mad.lo.s32 	%r24, %r22, %r20, %r23;
	mov.u32 	%r25, %ntid.z;
	shl.b32 	%r26, %r12, 8;
	shr.s32 	%r27, %r26, 8;
	mov.u32 	%r28, %tid.z;
	mad.lo.s32 	%r29, %r27, %r25, %r28;
	setp.ge.s32 	%p1, %r1, %r4;
	add.s32 	%r30, %r6, -1;
	setp.ge.s32 	%p2, %r24, %r30;
	or.pred  	%p3, %p1, %p2;
	setp.ge.s32 	%p4, %r29, %r8;
	or.pred  	%p5, %p3, %p4;
	@%p5 bra 	$L__BB5_2;
	cvta.to.global.u64 	%rd3, %rd2;
	cvta.to.global.u64 	%rd4, %rd1;
	shl.b32 	%r31, %r24, 8;
	add.s32 	%r32, %r31, 256;
	shr.s32 	%r33, %r32, 8;
	shl.b32 	%r34, %r4, 8;
	shr.s32 	%r35, %r34, 8;
	shl.b32 	%r36, %r29, 8;
	shr.s32 	%r37, %r36, 8;
	shl.b32 	%r38, %r5, 8;
	shr.s32 	%r39, %r38, 8;
	mad.lo.s32 	%r40, %r37, %r39, %r1;
	mad.lo.s32 	%r41, %r33, %r35, %r40;
	mul.wide.s32 	%rd5, %r41, 4;
	add.s64 	%rd6, %rd3, %rd5;
	ld.global.f32 	%f4, [%rd6];
	sub.s32 	%r42, %r41, %r4;
	mul.wide.s32 	%rd7, %r42, 4;
	add.s64 	%rd8, %rd3, %rd7;
	ld.global.f32 	%f5, [%rd8];
	add.rz.f32 	%f6, %f4, %f5;
	mov.f32 	%f7, 0f3F000000;
	mul.rz.f32 	%f8, %f6, %f7;
	add.s64 	%rd9, %rd4, %rd5;
	ld.global.f32 	%f9, [%rd9];
	mul.rz.f32 	%f10, %f8, %f9;
	st.global.f32 	[%rd9], %f10;
$L__BB5_2:
	ret;

}
.entry _Z6krnl_6PfS_iiiiif(
	.param .u64 .ptr .align 1 _Z6krnl_6PfS_iiiiif_param_0,
	.param .u64 .ptr .align 1 _Z6krnl_6PfS_iiiiif_param_1,
	.param .u32 _Z6krnl_6PfS_iiiiif_param_2,
	.param .u32 _Z6krnl_6PfS_iiiiif_param_3,
	.param .u32 _Z6krnl_6PfS_iiiiif_param_4,
	.param .u32 _Z6krnl_6PfS_iiiiif_param_5,
	.param .u32 _Z6krnl_6PfS_iiiiif_param_6,
	.param .f32 _Z6krnl_6PfS_iiiiif_param_7
)
{
	.reg .pred 	%p<6>;
	.reg .b32 	%r<41>;
	.reg .b32 	%f<11>;
	.reg .b64 	%rd<8>;

	ld.param.u64 	%rd1, [_Z6krnl_6PfS_iiiiif_param_0];
	ld.param.u64 	%rd2, [_Z6krnl_6PfS_iiiiif_param_1];
	ld.param.u32 	%r6, [_Z6krnl_6PfS_iiiiif_param_2];
	ld.param.u32 	%r4, [_Z6krnl_6PfS_iiiiif_param_3];
	ld.param.u32 	%r8, [_Z6krnl_6PfS_iiiiif_param_4];
	ld.param.u32 	%r5, [_Z6krnl_6PfS_iiiiif_param_5];
	ld.param.u32 	%r10, [_Z6krnl_6PfS_iiiiif_param_6];
	ld.param.f32 	%f1, [_Z6krnl_6PfS_iiiiif_param_7];
	mov.u32 	%r11, %ctaid.y;
	cvt.rn.f32.u32 	%f2, %r11;
	mul.f32 	%f3, %f1, %f2;
	cvt.rmi.u32.f32 	%r12, %f3;
	mul.lo.s32 	%r13, %r12, %r10;
	sub.s32 	%r14, %r11, %r13;
	mov.u32 	%r15, %ctaid.x;
	mov.u32 	%r16, %ntid.x;
	shl.b32 	%r17, %r15, 8;
	shr.s32 	%r18, %r17, 8;
	mov.u32 	%r19, %tid.x;
	mad.lo.s32 	%r1, %r18, %r16, %r19;
	mov.u32 	%r20, %ntid.y;
	shl.b32 	%r21, %r14, 8;
	shr.s32 	%r22, %r21, 8;
	mov.u32 	%r23, %tid.y;
	mad.lo.s32 	%r24, %r22, %r20, %r23;
	mov.u32 	%r25, %ntid.z;
	shl.b32 	%r26, %r12, 8;
	shr.s32 	%r27, %r26, 8;
	mov.u32 	%r28, %tid.z;
	mad.lo.s32 	%r29, %r27, %r25, %r28;
	add.s32 	%r30, %r4, -1;
	setp.ge.s32 	%p1, %r1, %r30;
	setp.ge.s32 	%p2, %r24, %r6;
	or.pred  	%p3, %p1, %p2;
	setp.ge.s32 	%p4, %r29, %r8;
	or.pred  	%p5, %p3, %p4;
	@%p5 bra 	$L__BB6_2;
	cvta.to.global.u64 	%rd3, %rd2;
	cvta.to.global.u64 	%rd4, %rd1;
	shl.b32 	%r31, %r24, 8;
	shr.s32 	%r32, %r31, 8;
	shl.b32 	%r33, %r4, 8;
	shr.s32 	%r34, %r33, 8;
	shl.b32 	%r35, %r29, 8;
	shr.s32 	%r36, %r35, 8;
	shl.b32 	%r37, %r5, 8;
	shr.s32 	%r38, %r37, 8;
	mad.lo.s32 	%r39, %r36, %r38, %r1;
	mad.lo.s32 	%r40, %r32, %r34, %r39;
	mul.wide.s32 	%rd5, %r40, 4;
	add.s64 	%rd6, %rd3, %rd5;
	ld.global.f32 	%f4, [%rd6+4];
	ld.global.f32 	%f5, [%rd6];
	add.rz.f32 	%f6, %f4, %f5;
	mov.f32 	%f7, 0f3F000000;
	mul.rz.f32 	%f8, %f6, %f7;
	add.s64 	%rd7, %rd4, %rd5;
	ld.global.f32 	%f9, [%rd7+4];
	mul.rz.f32 	%f10, %f8, %f9;
	st.global.f32 	[%rd7+4], %f10;
$L__BB6_2:
	ret;

}
.entry _Z7krnl_zpPfS_iiiiif(
	.param .u64 .ptr .align 1 _Z7krnl_zpPfS_iiiiif_param_0,
	.param .u64 .ptr .align 1 _Z7krnl_zpPfS_iiiiif_param_1,
	.param .u32 _Z7krnl_zpPfS_iiiiif_param_2,
	.param .u32 _Z7krnl_zpPfS_iiiiif_param_3,
	.param .u32 _Z7krnl_zpPfS_iiiiif_param_4,
	.param .u32 _Z7krnl_zpPfS_iiiiif_param_5,
	.param .u32 _Z7krnl_zpPfS_iiiiif_param_6,
	.param .f32 _Z7krnl_zpPfS_iiiiif_param_7
)
{
	.reg .pred 	%p<6>;
	.reg .b32 	%r<43>;
	.reg .b32 	%f<11>;
	.reg .b64 	%rd<10>;

	ld.param.u64 	%rd1, [_Z7krnl_zpPfS_iiiiif_param_0];
	ld.param.u64 	%rd2, [_Z7krnl_zpPfS_iiiiif_param_1];
	ld.param.u32 	%r6, [_Z7krnl_zpPfS_iiiiif_param_2];
	ld.param.u32 	%r4, [_Z7krnl_zpPfS_iiiiif_param_3];
	ld.param.u32 	%r8, [_Z7krnl_zpPfS_iiiiif_param_4];
	ld.param.u32 	%r5, [_Z7krnl_zpPfS_iiiiif_param_5];
	ld.param.u32 	%r10, [_Z7krnl_zpPfS_iiiiif_param_6];
	ld.param.f32 	%f1, [_Z7krnl_zpPfS_iiiiif_param_7];
	mov.u32 	%r11, %ctaid.y;
	cvt.rn.f32.u32 	%f2, %r11;
	mul.f32 	%f3, %f1, %f2;
	cvt.rmi.u32.f32 	%r12, %f3;
	mul.lo.s32 	%r13, %r12, %r10;
	sub.s32 	%r14, %r11, %r13;
	mov.u32 	%r15, %ctaid.x;
	mov.u32 	%r16, %ntid.x;
	shl.b32 	%r17, %r15, 8;
	shr.s32 	%r18, %r17, 8;
	mov.u32 	%r19, %tid.x;
	mad.lo.s32 	%r1, %r18, %r16, %r19;
	mov.u32 	%r20, %ntid.y;
	shl.b32 	%r21, %r14, 8;
	shr.s32 	%r22, %r21, 8;
	mov.u32 	%r23, %tid.y;
	mad.lo.s32 	%r24, %r22, %r20, %r23;
	mov.u32 	%r25, %ntid.z;
	shl.b32 	%r26, %r12, 8;
	shr.s32 	%r27, %r26, 8;
	mov.u32 	%r28, %tid.z;
	mad.lo.s32 	%r29, %r27, %r25, %r28;
	setp.ge.s32 	%p1, %r1, %r4;
	setp.ge.s32 	%p2, %r24, %r6;
	or.pred  	%p3, %p1, %p2;
	add.s32 	%r30, %r8, -1;
	setp.ge.s32 	%p4, %r29, %r30;
	or.pred  	%p5, %p3, %p4;
	@%p5 bra 	$L__BB7_2;
	cvta.to.global.u64 	%rd3, %rd2;
	cvta.to.global.u64 	%rd4, %rd1;
	shl.b32 	%r31, %r24, 8;
	shr.s32 	%r32, %r31, 8;
	shl.b32 	%r33, %r4, 8;
	shr.s32 	%r34, %r33, 8;
	shl.b32 	%r35, %r29, 8;
	add.s32 	%r36, %r35, 256;
	shr.s32 	%r37, %r36, 8;
	shl.b32 	%r38, %r5, 8;
	shr.s32 	%r39, %r38, 8;
	mad.lo.s32 	%r40, %r37, %r39, %r1;
	mad.lo.s32 	%r41, %r32, %r34, %r40;
	mul.wide.s32 	%rd5, %r41, 4;
	add.s64 	%rd6, %rd3, %rd5;
	ld.global.f32 	%f4, [%rd6];
	sub.s32 	%r42, %r41, %r5;
	mul.wide.s32 	%rd7, %r42, 4;
	add.s64 	%rd8, %rd3, %rd7;
	ld.global.f32 	%f5, [%rd8];
	add.rz.f32 	%f6, %f4, %f5;
	mov.f32 	%f7, 0f3F000000;
	mul.rz.f32 	%f8, %f6, %f7;
	add.s64 	%rd9, %rd4, %rd5;
	ld.global.f32 	%f9, [%rd9];
	mul.rz.f32 	%f10, %f8, %f9;
	st.global.f32 	[%rd9], %f10;
$L__BB7_2:
	ret;

}
.entry _Z6krnl_7PfS_S_S_S_S_S_S_S_S_fiiiiif(
	.param .u64 .ptr .align 1 _Z6krnl_7PfS_S_S_S_S_S_S_S_S_fiiiiif_param_0,
	.param .u64 .ptr .align 1 _Z6krnl_7PfS_S_S_S_S_S_S_S_S_fiiiiif_param_1,
	.param .u64 .ptr .align 1 _Z6krnl_7PfS_S_S_S_S_S_S_S_S_fiiiiif_param_2,
	.param .u64 .ptr .align 1 _Z6krnl_7PfS_S_S_S_S_S_S_S_S_fiiiiif_param_3,
	.param .u64 .ptr .align 1 _Z6krnl_7PfS_S_S_S_S_S_S_S_S_fiiiiif_param_4,
	.param .u64 .ptr .align 1 _Z6krnl_7PfS_S_S_S_S_S_S_S_S_fiiiiif_param_5,
	.param .u64 .ptr .align 1 _Z6krnl_7PfS_S_S_S_S_S_S_S_S_fiiiiif_param_6,
	.param .u64 .ptr .align 1 _Z6krnl_7PfS_S_S_S_S_S_S_S_S_fiiiiif_param_7,
	.param .u64 .ptr .align 1 _Z6krnl_7PfS_S_S_S_S_S_S_S_S_fiiiiif_param_8,
	.param .u64 .ptr .align 1 _Z6krnl_7PfS_S_S_S_S_S_S_S_S_fiiiiif_param_9,
	.param .f32 _Z6krnl_7PfS_S_S_S_S_S_S_S_S_fiiiiif_param_10,
	.param .u32 _Z6krnl_7PfS_S_S_S_S_S_S_S_S_fiiiiif_param_11,
	.param .u32 _Z6krnl_7PfS_S_S_S_S_S_S_S_S_fiiiiif_param_12,
	.param .u32 _Z6krnl_7PfS_S_S_S_S_S_S_S_S_fiiiiif_param_13,
	.param .u32 _Z6krnl_7PfS_S_S_S_S_S_S_S_S_fiiiiif_param_14,
	.param .u32 _Z6krnl_7PfS_S_S_S_S_S_S_S_S_fiiiiif_param_15,
	.param .f32 _Z6krnl_7PfS_S_S_S_S_S_S_S_S_fiiiiif_param_16
)
{
	.reg .pred 	%p<8>;
	.reg .b32 	%r<42>;
	.reg .b32 	%f<43>;
	.reg .b64 	%rd<41>;

	ld.param.u64 	%rd4, [_Z6krnl_7PfS_S_S_S_S_S_S_S_S_fiiiiif_param_3];
	ld.param.u64 	%rd5, [_Z6krnl_7PfS_S_S_S_S_S_S_S_S_fiiiiif_param_4];
	ld.param.u64 	%rd8, [_Z6krnl_7PfS_S_S_S_S_S_S_S_S_fiiiiif_param_7];
	ld.param.u64 	%rd9, [_Z6krnl_7PfS_S_S_S_S_S_S_S_S_fiiiiif_param_8];
	ld.param.u64 	%rd10, [_Z6krnl_7PfS_S_S_S_S_S_S_S_S_fiiiiif_param_9];
	ld.param.f32 	%f1, [_Z6krnl_7PfS_S_S_S_S_S_S_S_S_fiiiiif_param_10];
	ld.param.u32 	%r6, [_Z6krnl_7PfS_S_S_S_S_S_S_S_S_fiiiiif_param_11];
	ld.param.u32 	%r4, [_Z6krnl_7PfS_S_S_S_S_S_S_S_S_fiiiiif_param_12];
	ld.param.u32 	%r8, [_Z6krnl_7PfS_S_S_S_S_S_S_S_S_fiiiiif_param_13];
	ld.param.u32 	%r5, [_Z6krnl_7PfS_S_S_S_S_S_S_S_S_fiiiiif_param_14];
	ld.param.u32 	%r10, [_Z6krnl_7PfS_S_S_S_S_S_S_S_S_fiiiiif_param_15];
	ld.param.f32 	%f2, [_Z6krnl_7PfS_S_S_S_S_S_S_S_S_fiiiiif_param_16];
	mov.u32 	%r11, %ctaid.y;
	cvt.rn.f32.u32 	%f3, %r11;
	mul.f32 	%f4, %f2, %f3;
	cvt.rmi.u32.f32 	%r12, %f4;
	mul.lo.s32 	%r13, %r12, %r10;
	sub.s32 	%r14, %r11, %r13;
	mov.u32 	%r15, %ctaid.x;
	mov.u32 	%r16, %ntid.x;
	shl.b32 	%r17, %r15, 8;
	shr.s32 	%r18, %r17, 8;
	mov.u32 	%r19, %tid.x;
	mad.lo.s32 	%r1, %r18, %r16, %r19;
	mov.u32 	%r20, %ntid.y;
	shl.b32 	%r21, %r14, 8;
	shr.s32 	%r22, %r21, 8;
	mov.u32 	%r23, %tid.y;
	mad.lo.s32 	%r24, %r22, %r20, %r23;
	mov.u32 	%r25, %ntid.z;
	shl.b32 	%r26, %r12, 8;
	shr.s32 	%r27, %r26, 8;
	mov.u32 	%r28, %tid.z;
	mad.lo.s32 	%r29, %r27, %r25, %r28;
	setp.ge.s32 	%p1, %r1, %r4;
	setp.ge.s32 	%p2, %r24, %r6;
	or.pred  	%p3, %p1, %p2;
	setp.ge.s32 	%p4, %r29, %r8;
	or.pred  	%p5, %p3, %p4;
	@%p5 bra 	$L__BB8_2;
	ld.param.u64 	%rd40, [_Z6krnl_7PfS_S_S_S_S_S_S_S_S_fiiiiif_param_6];
	ld.param.u64 	%rd39, [_Z6krnl_7PfS_S_S_S_S_S_S_S_S_fiiiiif_param_5];
	ld.param.u64 	%rd38, [_Z6krnl_7PfS_S_S_S_S_S_S_S_S_fiiiiif_param_2];
	ld.param.u64 	%rd37, [_Z6krnl_7PfS_S_S_S_S_S_S_S_S_fiiiiif_param_1];
	ld.param.u64 	%rd36, [_Z6krnl_7PfS_S_S_S_S_S_S_S_S_fiiiiif_param_0];
	cvta.to.global.u64 	%rd11, %rd5;
	cvta.to.global.u64 	%rd12, %rd10;
	cvta.to.global.u64 	%rd13, %rd8;
	cvta.to.global.u64 	%rd14, %rd4;
	cvta.to.global.u64 	%rd15, %rd39;
	cvta.to.global.u64 	%rd16, %rd40;
	cvta.to.global.u64 	%rd17, %rd9;
	cvta.to.global.u64 	%rd18, %rd36;
	cvta.to.global.u64 	%rd19, %rd37;
	cvta.to.global.u64 	%rd20, %rd38;
	shl.b32 	%r30, %r24, 8;
	shr.s32 	%r31, %r30, 8;
	shl.b32 	%r32, %r4, 8;
	shr.s32 	%r33, %r32, 8;
	shl.b32 	%r34, %r29, 8;
	shr.s32 	%r35, %r34, 8;
	shl.b32 	%r36, %r5, 8;
	shr.s32 	%r37, %r36, 8;
	mad.lo.s32 	%r38, %r35, %r37, %r1;
	mad.lo.s32 	%r39, %r31, %r33, %r38;
	add.s32 	%r40, %r39, %r4;
	mul.wide.s32 	%rd21, %r40, 4;
	add.s64 	%rd22, %rd18, %rd21;
	ld.global.f32 	%f5, [%rd22];
	mul.wide.s32 	%rd23, %r39, 4;
	add.s64 	%rd24, %rd18, %rd23;
	ld.global.f32 	%f6, [%rd24];
	neg.f32 	%f7, %f6;
	add.rz.f32 	%f8, %f5, %f7;
	add.s64 	%rd25, %rd19, %rd23;
	ld.global.f32 	%f9, [%rd25+4];
	add.rz.f32 	%f10, %f8, %f9;
	ld.global.f32 	%f11, [%rd25];
	neg.f32 	%f12, %f11;
	add.rz.f32 	%f13, %f10, %f12;
	add.s32 	%r41, %r39, %r5;
	mul.wide.s32 	%rd26, %r41, 4;
	add.s64 	%rd27, %rd20, %rd26;
	ld.global.f32 	%f14, [%rd27];
	add.rz.f32 	%f15, %f13, %f14;
	add.s64 	%rd28, %rd20, %rd23;
	ld.global.f32 	%f16, [%rd28];
	neg.f32 	%f17, %f16;
	add.rz.f32 	%f18, %f15, %f17;
	add.s64 	%rd29, %rd14, %rd23;
	st.global.f32 	[%rd29], %f18;
	add.s64 	%rd30, %rd15, %rd23;
	ld.global.f32 	%f19, [%rd30];
	add.s64 	%rd31, %rd16, %rd23;
	ld.global.f32 	%f20, [%rd31];
	neg.f32 	%f21, %f20;
	add.rz.f32 	%f22, %f19, %f21;
	add.rz.f32 	%f23, %f22, %f18;
	add.rz.f32 	%f24, %f23, %f1;
	add.s64 	%rd32, %rd17, %rd23;
	ld.global.f32 	%f25, [%rd32];
	setp.le.f32 	%p6, %f24, %f25;
	selp.f32 	%f26, %f24, %f25, %p6;
	add.s64 	%rd33, %rd11, %rd23;
	st.global.f32 	[%rd33], %f26;
	ld.global.f32 	%f27, [%rd31];
	add.rz.f32 	%f28, %f26, %f27;
	ld.global.f32 	%f29, [%rd29];
	neg.f32 	%f30, %f29;
	add.rz.f32 	%f31, %f28, %f30;
	add.s64 	%rd34, %rd12, %rd23;
	ld.global.f32 	%f32, [%rd34];
	setp.le.f32 	%p7, %f31, %f32;
	selp.f32 	%f33, %f31, %f32, %p7;
	st.global.f32 	[%rd30], %f33;
	ld.global.f32 	%f34, [%rd29];
	add.rz.f32 	%f35, %f33, %f34;
	ld.global.f32 	%f36, [%rd33];
	neg.f32 	%f37, %f36;
	add.rz.f32 	%f38, %f35, %f37;
	abs.f32 	%f39, %f38;
	add.s64 	%rd35, %rd13, %rd23;
	st.global.f32 	[%rd35], %f39;
	ld.global.f32 	%f40, [%rd31];
	neg.f32 	%f41, %f38;
	add.rz.f32 	%f42, %f40, %f41;
	st.global.f32 	[%rd31], %f42;
$L__BB8_2:
	ret;

}


// ===== COMPILED SASS (sm_100) =====

	.target	sm_100

	.elftype	@"ET_EXEC"


//--------------------- .note.nv.tkinfo           --------------------------
	.section	.note.nv.tkinfo,"",@"SHT_NOTE"
	.sectionflags	@"SHF_NOTE_NV_TKINFO"
	.tkinfo
        /*0018*/ 	.word	0x00000002
        /*0030*/ 	.string	""
        /*0030*/ 	.string	"ptxas"
        /*0030*/ 	.string	"Cuda compilation tools, release 13.0, V13.0.88"
        /*0030*/ 	.string	"Build cuda_13.0.r13.0/compiler.36424714_0"
        /*0030*/ 	.string	"-arch sm_100 -m 64 "



//--------------------- .note.nv.cuinfo           --------------------------
	.section	.note.nv.cuinfo,"",@"SHT_NOTE"
	.sectionflags	@"SHF_NOTE_NV_CUINFO"
        /*0018*/ 	.short	0x0002
        /*001a*/ 	.short	0x0064
        /*001c*/ 	.short	0x0082
	.zero		2


//--------------------- .nv.info                  --------------------------
	.section	.nv.info,"",@"SHT_CUDA_INFO"
	.align	4


	//----- nvinfo : EIATTR_REGCOUNT
	.align		4
        /*0000*/ 	.byte	0x04, 0x2f
        /*0002*/ 	.short	(.L_1 - .L_0)
	.align		4
.L_0:
        /*0004*/ 	.word	index@(_Z6krnl_1PfS_S_S_S_fiiiiif)
        /*0008*/ 	.word	0x00000010


	//----- nvinfo : EIATTR_FRAME_SIZE
	.align		4
.L_1:
        /*000c*/ 	.byte	0x04, 0x11
        /*000e*/ 	.short	(.L_3 - .L_2)
	.align		4
.L_2:
        /*0010*/ 	.word	index@(_Z6krnl_1PfS_S_S_S_fiiiiif)
        /*0014*/ 	.word	0x00000000


	//----- nvinfo : EIATTR_REGCOUNT
	.align		4
.L_3:
        /*0018*/ 	.byte	0x04, 0x2f
        /*001a*/ 	.short	(.L_5 - .L_4)
	.align		4
.L_4:
        /*001c*/ 	.word	index@(_Z6krnl_2PfS_fiiiiif)
        /*0020*/ 	.word	0x0000000e


	//----- nvinfo : EIATTR_FRAME_SIZE
	.align		4
.L_5:
        /*0024*/ 	.byte	0x04, 0x11
        /*0026*/ 	.short	(.L_7 - .L_6)
	.align		4
.L_6:
        /*0028*/ 	.word	index@(_Z6krnl_2PfS_fiiiiif)
        /*002c*/ 	.word	0x00000000


	//----- nvinfo : EIATTR_REGCOUNT
	.align		4
.L_7:
        /*0030*/ 	.byte	0x04, 0x2f
        /*0032*/ 	.short	(.L_9 - .L_8)
	.align		4
.L_8:
        /*0034*/ 	.word	index@(_Z6krnl_3PfS_fiiiiif)
        /*0038*/ 	.word	0x0000000c


	//----- nvinfo : EIATTR_FRAME_SIZE
	.align		4
.L_9:
        /*003c*/ 	.byte	0x04, 0x11
        /*003e*/ 	.short	(.L_11 - .L_10)
	.align		4
.L_10:
        /*0040*/ 	.word	index@(_Z6krnl_3PfS_fiiiiif)
        /*0044*/ 	.word	0x00000000


	//----- nvinfo : EIATTR_REGCOUNT
	.align		4
.L_11:
        /*0048*/ 	.byte	0x04, 0x2f
        /*004a*/ 	.short	(.L_13 - .L_12)
	.align		4
.L_12:
        /*004c*/ 	.word	index@(_Z6krnl_zPfS_fiiiiif)
        /*0050*/ 	.word	0x0000000e


	//----- nvinfo : EIATTR_FRAME_SIZE
	.align		4
.L_13:
        /*0054*/ 	.byte	0x04, 0x11
        /*0056*/ 	.short	(.L_15 - .L_14)
	.align		4
.L_14:
        /*0058*/ 	.word	index@(_Z6krnl_zPfS_fiiiiif)
        /*005c*/ 	.word	0x00000000


	//----- nvinfo : EIATTR_REGCOUNT
	.align		4
.L_15:
        /*0060*/ 	.byte	0x04, 0x2f
        /*0062*/ 	.short	(.L_17 - .L_16)
	.align		4
.L_16:
        /*0064*/ 	.word	index@(_Z6krnl_4PfS_S_S_S_iiiiif)
        /*0068*/ 	.word	0x00000012


	//----- nvinfo : EIATTR_FRAME_SIZE
	.align		4
.L_17:
        /*006c*/ 	.byte	0x04, 0x11
        /*006e*/ 	.short	(.L_19 - .L_18)
	.align		4
.L_18:
        /*0070*/ 	.word	index@($__internal_1_$__cuda_sm20_sqrt_rn_f32_slowpath)
        /*0074*/ 	.word	0x00000000


	//----- nvinfo : EIATTR_FRAME_SIZE
	.align		4
.L_19:
        /*0078*/ 	.byte	0x04, 0x11
        /*007a*/ 	.short	(.L_21 - .L_20)
	.align		4
.L_20:
        /*007c*/ 	.word	index@($__internal_0_$__cuda_sm20_rcp_rz_f32_slowpath)
        /*0080*/ 	.word	0x00000000


	//----- nvinfo : EIATTR_FRAME_SIZE
	.align		4
.L_21:
        /*0084*/ 	.byte	0x04, 0x11
        /*0086*/ 	.short	(.L_23 - .L_22)
	.align		4
.L_22:
        /*0088*/ 	.word	index@(_Z6krnl_4PfS_S_S_S_iiiiif)
        /*008c*/ 	.word	0x00000000


	//----- nvinfo : EIATTR_REGCOUNT
	.align		4
.L_23:
        /*0090*/ 	.byte	0x04, 0x2f
        /*0092*/ 	.short	(.L_25 - .L_24)
	.align		4
.L_24:
        /*0094*/ 	.word	index@(_Z6krnl_5PfS_iiiiif)
        /*0098*/ 	.word	0x0000000e


	//----- nvinfo : EIATTR_FRAME_SIZE
	.align		4
.L_25:
        /*009c*/ 	.byte	0x04, 0x11
        /*009e*/ 	.short	(.L_27 - .L_26)
	.align		4
.L_26:
        /*00a0*/ 	.word	index@(_Z6krnl_5PfS_iiiiif)
        /*00a4*/ 	.word	0x00000000


	//----- nvinfo : EIATTR_REGCOUNT
	.align		4
.L_27:
        /*00a8*/ 	.byte	0x04, 0x2f
        /*00aa*/ 	.short	(.L_29 - .L_28)
	.align		4
.L_28:
        /*00ac*/ 	.word	index@(_Z6krnl_6PfS_iiiiif)
        /*00b0*/ 	.word	0x0000000c


	//----- nvinfo : EIATTR_FRAME_SIZE
	.align		4
.L_29:
        /*00b4*/ 	.byte	0x04, 0x11
        /*00b6*/ 	.short	(.L_31 - .L_30)
	.align		4
.L_30:
        /*00b8*/ 	.word	index@(_Z6krnl_6PfS_iiiiif)
        /*00bc*/ 	.word	0x00000000


	//----- nvinfo : EIATTR_REGCOUNT
	.align		4
.L_31:
        /*00c0*/ 	.byte	0x04, 0x2f
        /*00c2*/ 	.short	(.L_33 - .L_32)
	.align		4
.L_32:
        /*00c4*/ 	.word	index@(_Z7krnl_zpPfS_iiiiif)
        /*00c8*/ 	.word	0x0000000e


	//----- nvinfo : EIATTR_FRAME_SIZE
	.align		4
.L_33:
        /*00cc*/ 	.byte	0x04, 0x11
        /*00ce*/ 	.short	(.L_35 - .L_34)
	.align		4
.L_34:
        /*00d0*/ 	.word	index@(_Z7krnl_zpPfS_iiiiif)
        /*00d4*/ 	.word	0x00000000


	//----- nvinfo : EIATTR_REGCOUNT
	.align		4
.L_35:
        /*00d8*/ 	.byte	0x04, 0x2f
        /*00da*/ 	.short	(.L_37 - .L_36)
	.align		4
.L_36:
        /*00dc*/ 	.word	index@(_Z6krnl_7PfS_S_S_S_S_S_S_S_S_fiiiiif)
        /*00e0*/ 	.word	0x00000018


	//----- nvinfo : EIATTR_FRAME_SIZE
	.align		4
.L_37:
        /*00e4*/ 	.byte	0x04, 0x11
        /*00e6*/ 	.short	(.L_39 - .L_38)
	.align		4
.L_38:
        /*00e8*/ 	.word	index@(_Z6krnl_7PfS_S_S_S_S_S_S_S_S_fiiiiif)
        /*00ec*/ 	.word	0x00000000


	//----- nvinfo : EIATTR_MIN_STACK_SIZE
	.align		4
.L_39:
        /*00f0*/ 	.byte	0x04, 0x12
        /*00f2*/ 	.short	(.L_41 - .L_40)
	.align		4
.L_40:
        /*00f4*/ 	.word	index@(_Z6krnl_7PfS_S_S_S_S_S_S_S_S_fiiiiif)
        /*00f8*/ 	.word	0x00000000


	//----- nvinfo : EIATTR_MIN_STACK_SIZE
	.align		4
.L_41:
        /*00fc*/ 	.byte	0x04, 0x12
        /*00fe*/ 	.short	(.L_43 - .L_42)
	.align		4
.L_42:
        /*0100*/ 	.word	index@(_Z7krnl_zpPfS_iiiiif)
        /*0104*/ 	.word	0x00000000


	//----- nvinfo : EIATTR_MIN_STACK_SIZE
	.align		4
.L_43:
        /*0108*/ 	.byte	0x04, 0x12
        /*010a*/ 	.short	(.L_45 - .L_44)
	.align		4
.L_44:
        /*010c*/ 	.word	index@(_Z6krnl_6PfS_iiiiif)
        /*0110*/ 	.word	0x00000000


	//----- nvinfo : EIATTR_MIN_STACK_SIZE
	.align		4
.L_45:
        /*0114*/ 	.byte	0x04, 0x12
        /*0116*/ 	.short	(.L_47 - .L_46)
	.align		4
.L_46:
        /*0118*/ 	.word	index@(_Z6krnl_5PfS_iiiiif)
        /*011c*/ 	.word	0x00000000


	//----- nvinfo : EIATTR_MIN_STACK_SIZE
	.align		4
.L_47:
        /*0120*/ 	.byte	0x04, 0x12
        /*0122*/ 	.short	(.L_49 - .L_48)
	.align		4
.L_48:
        /*0124*/ 	.word	index@(_Z6krnl_4PfS_S_S_S_iiiiif)
        /*0128*/ 	.word	0x00000000


	//----- nvinfo : EIATTR_MIN_STACK_SIZE
	.align		4
.L_49:
        /*012c*/ 	.byte	0x04, 0x12
        /*012e*/ 	.short	(.L_51 - .L_50)
	.align		4
.L_50:
        /*0130*/ 	.word	index@(_Z6krnl_zPfS_fiiiiif)
        /*0134*/ 	.word	0x00000000


	//----- nvinfo : EIATTR_MIN_STACK_SIZE
	.align		4
.L_51:
        /*0138*/ 	.byte	0x04, 0x12
        /*013a*/ 	.short	(.L_53 - .L_52)
	.align		4
.L_52:
        /*013c*/ 	.word	index@(_Z6krnl_3PfS_fiiiiif)
        /*0140*/ 	.word	0x00000000


	//----- nvinfo : EIATTR_MIN_STACK_SIZE
	.align		4
.L_53:
        /*0144*/ 	.byte	0x04, 0x12
        /*0146*/ 	.short	(.L_55 - .L_54)
	.align		4
.L_54:
        /*0148*/ 	.word	index@(_Z6krnl_2PfS_fiiiiif)
        /*014c*/ 	.word	0x00000000


	//----- nvinfo : EIATTR_MIN_STACK_SIZE
	.align		4
.L_55:
        /*0150*/ 	.byte	0x04, 0x12
        /*0152*/ 	.short	(.L_57 - .L_56)
	.align		4
.L_56:
        /*0154*/ 	.word	index@(_Z6krnl_1PfS_S_S_S_fiiiiif)
        /*0158*/ 	.word	0x00000000
.L_57:


//--------------------- .nv.compat                --------------------------
	.section	.nv.compat,"",@"SHT_CUDA_COMPAT_INFO"
	.align	4
        /*0000*/ 	.byte	0x02, 0x09, 0x00, 0x00, 0x02, 0x02, 0x01, 0x00, 0x02, 0x05, 0x05, 0x00, 0x03, 0x07, 0x01, 0x01
        /*0010*/ 	.byte	0x02, 0x03, 0x00, 0x00, 0x02, 0x06, 0x01, 0x00, 0x04, 0x0b, 0x08, 0x00, 0x01, 0x00, 0x00, 0x00
        /*0020*/ 	.byte	0x00, 0x00, 0x00, 0x00


//--------------------- .nv.info._Z6krnl_7PfS_S_S_S_S_S_S_S_S_fiiiiif --------------------------
	.section	.nv.info._Z6krnl_7PfS_S_S_S_S_S_S_S_S_fiiiiif,"",@"SHT_CUDA_INFO"
	.sectionflags	@""
	.align	4


	//----- nvinfo : EIATTR_CUDA_API_VERSION
	.align		4
        /*0000*/ 	.byte	0x04, 0x37
        /*0002*/ 	.short	(.L_59 - .L_58)
.L_58:
        /*0004*/ 	.word	0x00000082


	//----- nvinfo : EIATTR_KPARAM_INFO
	.align		4
.L_59:
        /*0008*/ 	.byte	0x04, 0x17
        /*000a*/ 	.short	(.L_61 - .L_60)
.L_60:
        /*000c*/ 	.word	0x00000000
        /*0010*/ 	.short	0x0010
        /*0012*/ 	.short	0x0068
        /*0014*/ 	.byte	0x00, 0xf0, 0x11, 0x00


	//----- nvinfo : EIATTR_KPARAM_INFO
	.align		4
.L_61:
        /*0018*/ 	.byte	0x04, 0x17
        /*001a*/ 	.short	(.L_63 - .L_62)
.L_62:
        /*001c*/ 	.word	0x00000000
        /*0020*/ 	.short	0x000f
        /*0022*/ 	.short	0x0064
        /*0024*/ 	.byte	0x00, 0xf0, 0x11, 0x00


	//----- nvinfo : EIATTR_KPARAM_INFO
	.align		4
.L_63:
        /*0028*/ 	.byte	0x04, 0x17
        /*002a*/ 	.short	(.L_65 - .L_64)
.L_64:
        /*002c*/ 	.word	0x00000000
        /*0030*/ 	.short	0x000e
        /*0032*/ 	.short	0x0060
        /*0034*/ 	.byte	0x00, 0xf0, 0x11, 0x00


	//----- nvinfo : EIATTR_KPARAM_INFO
	.align		4
.L_65:
        /*0038*/ 	.byte	0x04, 0x17
        /*003a*/ 	.short	(.L_67 - .L_66)
.L_66:
        /*003c*/ 	.word	0x00000000
        /*0040*/ 	.short	0x000d
        /*0042*/ 	.short	0x005c
        /*0044*/ 	.byte	0x00, 0xf0, 0x11, 0x00


	//----- nvinfo : EIATTR_KPARAM_INFO
	.align		4
.L_67:
        /*0048*/ 	.byte	0x04, 0x17
        /*004a*/ 	.short	(.L_69 - .L_68)
.L_68:
        /*004c*/ 	.word	0x00000000
        /*0050*/ 	.short	0x000c
        /*0052*/ 	.short	0x0058
        /*0054*/ 	.byte	0x00, 0xf0, 0x11, 0x00


	//----- nvinfo : EIATTR_KPARAM_INFO
	.align		4
.L_69:
        /*0058*/ 	.byte	0x04, 0x17
        /*005a*/ 	.short	(.L_71 - .L_70)
.L_70:
        /*005c*/ 	.word	0x00000000
        /*0060*/ 	.short	0x000b
        /*0062*/ 	.short	0x0054
        /*0064*/ 	.byte	0x00, 0xf0, 0x11, 0x00


	//----- nvinfo : EIATTR_KPARAM_INFO
	.align		4
.L_71:
        /*0068*/ 	.byte	0x04, 0x17
        /*006a*/ 	.short	(.L_73 - .L_72)
.L_72:
        /*006c*/ 	.word	0x00000000
        /*0070*/ 	.short	0x000a
        /*0072*/ 	.short	0x0050
        /*0074*/ 	.byte	0x00, 0xf0, 0x11, 0x00


	//----- nvinfo : EIATTR_KPARAM_INFO
	.align		4
.L_73:
        /*0078*/ 	.byte	0x04, 0x17
        /*007a*/ 	.short	(.L_75 - .L_74)
.L_74:
        /*007c*/ 	.word	0x00000000
        /*0080*/ 	.short	0x0009
        /*0082*/ 	.short	0x0048
        /*0084*/ 	.byte	0x00, 0xf5, 0x21, 0x00


	//----- nvinfo : EIATTR_KPARAM_INFO
	.align		4
.L_75:
        /*0088*/ 	.byte	0x04, 0x17
        /*008a*/ 	.short	(.L_77 - .L_76)
.L_76:
        /*008c*/ 	.word	0x00000000
        /*0090*/ 	.short	0x0008
        /*0092*/ 	.short	0x0040
        /*0094*/ 	.byte	0x00, 0xf5, 0x21, 0x00


	//----- nvinfo : EIATTR_KPARAM_INFO
	.align		4
.L_77:
        /*0098*/ 	.byte	0x04, 0x17
        /*009a*/ 	.short	(.L_79 - .L_78)
.L_78:
        /*009c*/ 	.word	0x00000000
        /*00a0*/ 	.short	0x0007
        /*00a2*/ 	.short	0x0038
        /*00a4*/ 	.byte	0x00, 0xf5, 0x21, 0x00


	//----- nvinfo : EIATTR_KPARAM_INFO
	.align		4
.L_79:
        /*00a8*/ 	.byte	0x04, 0x17
        /*00aa*/ 	.short	(.L_81 - .L_80)
.L_80:
        /*00ac*/ 	.word	0x00000000
        /*00b0*/ 	.short	0x0006
        /*00b2*/ 	.short	0x0030
        /*00b4*/ 	.byte	0x00, 0xf5, 0x21, 0x00


	//----- nvinfo : EIATTR_KPARAM_INFO
	.align		4
.L_81:
        /*00b8*/ 	.byte	0x04, 0x17
        /*00ba*/ 	.short	(.L_83 - .L_82)
.L_82:
        /*00bc*/ 	.word	0x00000000
        /*00c0*/ 	.short	0x0005
        /*00c2*/ 	.short	0x0028
        /*00c4*/ 	.byte	0x00, 0xf5, 0x21, 0x00


	//----- nvinfo : EIATTR_KPARAM_INFO
	.align		4
.L_83:
        /*00c8*/ 	.byte	0x04, 0x17
        /*00ca*/ 	.short	(.L_85 - .L_84)
.L_84:
        /*00cc*/ 	.word	0x00000000
        /*00d0*/ 	.short	0x0004
        /*00d2*/ 	.short	0x0020
        /*00d4*/ 	.byte	0x00, 0xf5, 0x21, 0x00


	//----- nvinfo : EIATTR_KPARAM_INFO
	.align		4
.L_85:
        /*00d8*/ 	.byte	0x04, 0x17
        /*00da*/ 	.short	(.L_87 - .L_86)
.L_86:
        /*00dc*/ 	.word	0x00000000
        /*00e0*/ 	.short	0x0003
        /*00e2*/ 	.short	0x0018
        /*00e4*/ 	.byte	0x00, 0xf5, 0x21, 0x00


	//----- nvinfo : EIATTR_KPARAM_INFO
	.align		4
.L_87:
        /*00e8*/ 	.byte	0x04, 0x17
        /*00ea*/ 	.short	(.L_89 - .L_88)
.L_88:
        /*00ec*/ 	.word	0x00000000
        /*00f0*/ 	.short	0x0002
        /*00f2*/ 	.short	0x0010
        /*00f4*/ 	.byte	0x00, 0xf5, 0x21, 0x00


	//----- nvinfo : EIATTR_KPARAM_INFO
	.align		4
.L_89:
        /*00f8*/ 	.byte	0x04, 0x17
        /*00fa*/ 	.short	(.L_91 - .L_90)
.L_90:
        /*00fc*/ 	.word	0x00000000
        /*0100*/ 	.short	0x0001
        /*0102*/ 	.short	0x0008
        /*0104*/ 	.byte	0x00, 0xf5, 0x21, 0x00


	//----- nvinfo : EIATTR_KPARAM_INFO
	.align		4
.L_91:
        /*0108*/ 	.byte	0x04, 0x17
        /*010a*/ 	.short	(.L_93 - .L_92)
.L_92:
        /*010c*/ 	.word	0x00000000
        /*0110*/ 	.short	0x0000
        /*0112*/ 	.short	0x0000
        /*0114*/ 	.byte	0x00, 0xf5, 0x21, 0x00


	//----- nvinfo : EIATTR_SPARSE_MMA_MASK
	.align		4
.L_93:
        /*0118*/ 	.byte	0x03, 0x50
        /*011a*/ 	.short	0x0000


	//----- nvinfo : EIATTR_MAXREG_COUNT
	.align		4
        /*011c*/ 	.byte	0x03, 0x1b
        /*011e*/ 	.short	0x00ff


	//----- nvinfo : EIATTR_MERCURY_ISA_VERSION
	.align		4
        /*0120*/ 	.byte	0x03, 0x5f
        /*0122*/ 	.short	0x0101


	//----- nvinfo : EIATTR_VRC_CTA_INIT_COUNT
	.align		4
        /*0124*/ 	.byte	0x02, 0x4a
	.zero		1
	.zero		1


	//----- nvinfo : EIATTR_EXIT_INSTR_OFFSETS
	.align		4
        /*0128*/ 	.byte	0x04, 0x1c
        /*012a*/ 	.short	(.L_95 - .L_94)


	//   ....[0]....
.L_94:
        /*012c*/ 	.word	0x000001e0


	//   ....[1]....
        /*0130*/ 	.word	0x000006a0


	//----- nvinfo : EIATTR_CBANK_PARAM_SIZE
	.align		4
.L_95:
        /*0134*/ 	.byte	0x03, 0x19
        /*0136*/ 	.short	0x006c


	//----- nvinfo : EIATTR_PARAM_CBANK
	.align		4
        /*0138*/ 	.byte	0x04, 0x0a
        /*013a*/ 	.short	(.L_97 - .L_96)
	.align		4
.L_96:
        /*013c*/ 	.word	index@(.nv.constant0._Z6krnl_7PfS_S_S_S_S_S_S_S_S_fiiiiif)
        /*0140*/ 	.short	0x0380
        /*0142*/ 	.short	0x006c


	//----- nvinfo : EIATTR_SW_WAR
	.align		4
.L_97:
        /*0144*/ 	.byte	0x04, 0x36
        /*0146*/ 	.short	(.L_99 - .L_98)
.L_98:
        /*0148*/ 	.word	0x00000008
.L_99:


//--------------------- .nv.info._Z7krnl_zpPfS_iiiiif --------------------------
	.section	.nv.info._Z7krnl_zpPfS_iiiiif,"",@"SHT_CUDA_INFO"
	.sectionflags	@""
	.align	4


	//----- nvinfo : EIATTR_CUDA_API_VERSION
	.align		4
        /*0000*/ 	.byte	0x04, 0x37
        /*0002*/ 	.short	(.L_101 - .L_100)
.L_100:
        /*0004*/ 	.word	0x00000082


	//----- nvinfo : EIATTR_KPARAM_INFO
	.align		4
.L_101:
        /*0008*/ 	.byte	0x04, 0x17
        /*000a*/ 	.short	(.L_103 - .L_102)
.L_102:
        /*000c*/ 	.word	0x00000000
        /*0010*/ 	.short	0x0007
        /*0012*/ 	.short	0x0024
        /*0014*/ 	.byte	0x00, 0xf0, 0x11, 0x00


	//----- nvinfo : EIATTR_KPARAM_INFO
	.align		4
.L_103:
        /*0018*/ 	.byte	0x04, 0x17
        /*001a*/ 	.short	(.L_105 - .L_104)
.L_104:
        /*001c*/ 	.word	0x00000000
        /*0020*/ 	.short	0x0006
        /*0022*/ 	.short	0x0020
        /*0024*/ 	.byte	0x00, 0xf0, 0x11, 0x00


	//----- nvinfo : EIATTR_KPARAM_INFO
	.align		4
.L_105:
        /*0028*/ 	.byte	0x04, 0x17
        /*002a*/ 	.short	(.L_107 - .L_106)
.L_106:
        /*002c*/ 	.word	0x00000000
        /*0030*/ 	.short	0x0005
        /*0032*/ 	.short	0x001c
        /*0034*/ 	.byte	0x00, 0xf0, 0x11, 0x00


	//----- nvinfo : EIATTR_KPARAM_INFO
	.align		4
.L_107:
        /*0038*/ 	.byte	0x04, 0x17
        /*003a*/ 	.short	(.L_109 - .L_108)
.L_108:
        /*003c*/ 	.word	0x00000000
        /*0040*/ 	.short	0x0004
        /*0042*/ 	.short	0x0018
        /*0044*/ 	.byte	0x00, 0xf0, 0x11, 0x00


	//----- nvinfo : EIATTR_KPARAM_INFO
	.align		4
.L_109:
        /*0048*/ 	.byte	0x04, 0x17
        /*004a*/ 	.short	(.L_111 - .L_110)
.L_110:
        /*004c*/ 	.word	0x00000000
        /*0050*/ 	.short	0x0003
        /*0052*/ 	.short	0x0014
        /*0054*/ 	.byte	0x00, 0xf0, 0x11, 0x00


	//----- nvinfo : EIATTR_KPARAM_INFO
	.align		4
.L_111:
        /*0058*/ 	.byte	0x04, 0x17
        /*005a*/ 	.short	(.L_113 - .L_112)
.L_112:
        /*005c*/ 	.word	0x00000000
        /*0060*/ 	.short	0x0002
        /*0062*/ 	.short	0x0010
        /*0064*/ 	.byte	0x00, 0xf0, 0x11, 0x00


	//----- nvinfo : EIATTR_KPARAM_INFO
	.align		4
.L_113:
        /*0068*/ 	.byte	0x04, 0x17
        /*006a*/ 	.short	(.L_115 - .L_114)
.L_114:
        /*006c*/ 	.word	0x00000000
        /*0070*/ 	.short	0x0001
        /*0072*/ 	.short	0x0008
        /*0074*/ 	.byte	0x00, 0xf5, 0x21, 0x00


	//----- nvinfo : EIATTR_KPARAM_INFO
	.align		4
.L_115:
        /*0078*/ 	.byte	0x04, 0x17
        /*007a*/ 	.short	(.L_117 - .L_116)
.L_116:
        /*007c*/ 	.word	0x00000000
        /*0080*/ 	.short	0x0000
        /*0082*/ 	.short	0x0000
        /*0084*/ 	.byte	0x00, 0xf5, 0x21, 0x00


	//----- nvinfo : EIATTR_SPARSE_MMA_MASK
	.align		4
.L_117:
        /*0088*/ 	.byte	0x03, 0x50
        /*008a*/ 	.short	0x0000


	//----- nvinfo : EIATTR_MAXREG_COUNT
	.align		4
        /*008c*/ 	.byte	0x03, 0x1b
        /*008e*/ 	.short	0x00ff


	//----- nvinfo : EIATTR_MERCURY_ISA_VERSION
	.align		4
        /*0090*/ 	.byte	0x03, 0x5f
        /*0092*/ 	.short	0x0101


	//----- nvinfo : EIATTR_VRC_CTA_INIT_COUNT
	.align		4
        /*0094*/ 	.byte	0x02, 0x4a
	.zero		1
	.zero		1


	//----- nvinfo : EIATTR_EXIT_INSTR_OFFSETS
	.align		4
        /*0098*/ 	.byte	0x04, 0x1c
        /*009a*/ 	.short	(.L_119 - .L_118)


	//   ....[0]....
.L_118:
        /*009c*/ 	.word	0x000001e0


	//   ....[1]....
        /*00a0*/ 	.word	0x00000380


	//----- nvinfo : EIATTR_CBANK_PARAM_SIZE
	.align		4
.L_119:
        /*00a4*/ 	.byte	0x03, 0x19
        /*00a6*/ 	.short	0x0028


	//----- nvinfo : EIATTR_PARAM_CBANK
	.align		4
        /*00a8*/ 	.byte	0x04, 0x0a
        /*00aa*/ 	.short	(.L_121 - .L_120)
	.align		4
.L_120:
        /*00ac*/ 	.word	index@(.nv.constant0._Z7krnl_zpPfS_iiiiif)
        /*00b0*/ 	.short	0x0380
        /*00b2*/ 	.short	0x0028


	//----- nvinfo : EIATTR_SW_WAR
	.align		4
.L_121:
        /*00b4*/ 	.byte	0x04, 0x36
        /*00b6*/ 	.short	(.L_123 - .L_122)
.L_122:
        /*00b8*/ 	.word	0x00000008
.L_123:


//--------------------- .nv.info._Z6krnl_6PfS_iiiiif --------------------------
	.section	.nv.info._Z6krnl_6PfS_iiiiif,"",@"SHT_CUDA_INFO"
	.sectionflags	@""
	.align	4


	//----- nvinfo : EIATTR_CUDA_API_VERSION
	.align		4
        /*0000*/ 	.byte	0x04, 0x37
        /*0002*/ 	.short	(.L_125 - .L_124)
.L_124:
        /*0004*/ 	.word	0x00000082


	//----- nvinfo : EIATTR_KPARAM_INFO
	.align		4
.L_125:
        /*0008*/ 	.byte	0x04, 0x17
        /*000a*/ 	.short	(.L_127 - .L_126)
.L_126:
        /*000c*/ 	.word	0x00000000
        /*0010*/ 	.short	0x0007
        /*0012*/ 	.short	0x0024
        /*0014*/ 	.byte	0x00, 0xf0, 0x11, 0x00


	//----- nvinfo : EIATTR_KPARAM_INFO
	.align		4
.L_127:
        /*0018*/ 	.byte	0x04, 0x17
        /*001a*/ 	.short	(.L_129 - .L_128)
.L_128:
        /*001c*/ 	.word	0x00000000
        /*0020*/ 	.short	0x0006
        /*0022*/ 	.short	0x0020
        /*0024*/ 	.byte	0x00, 0xf0, 0x11, 0x00


	//----- nvinfo : EIATTR_KPARAM_INFO
	.align		4
.L_129:
        /*0028*/ 	.byte	0x04, 0x17
        /*002a*/ 	.short	(.L_131 - .L_130)
.L_130:
        /*002c*/ 	.word	0x00000000
        /*0030*/ 	.short	0x0005
        /*0032*/ 	.short	0x001c
        /*0034*/ 	.byte	0x00, 0xf0, 0x11, 0x00


	//----- nvinfo : EIATTR_KPARAM_INFO
	.align		4
.L_131:
        /*0038*/ 	.byte	0x04, 0x17
        /*003a*/ 	.short	(.L_133 - .L_132)
.L_132:
        /*003c*/ 	.word	0x00000000
        /*0040*/ 	.short	0x0004
        /*0042*/ 	.short	0x0018
        /*0044*/ 	.byte	0x00, 0xf0, 0x11, 0x00


	//----- nvinfo : EIATTR_KPARAM_INFO
	.align		4
.L_133:
        /*0048*/ 	.byte	0x04, 0x17
        /*004a*/ 	.short	(.L_135 - .L_134)
.L_134:
        /*004c*/ 	.word	0x00000000
        /*0050*/ 	.short	0x0003
        /*0052*/ 	.short	0x0014
        /*0054*/ 	.byte	0x00, 0xf0, 0x11, 0x00


	//----- nvinfo : EIATTR_KPARAM_INFO
	.align		4
.L_135:
        /*0058*/ 	.byte	0x04, 0x17
        /*005a*/ 	.short	(.L_137 - .L_136)
.L_136:
        /*005c*/ 	.word	0x00000000
        /*0060*/ 	.short	0x0002
        /*0062*/ 	.short	0x0010
        /*0064*/ 	.byte	0x00, 0xf0, 0x11, 0x00


	//----- nvinfo : EIATTR_KPARAM_INFO
	.align		4
.L_137:
        /*0068*/ 	.byte	0x04, 0x17
        /*006a*/ 	.short	(.L_139 - .L_138)
.L_138:
        /*006c*/ 	.word	0x00000000
        /*0070*/ 	.short	0x0001
        /*0072*/ 	.short	0x0008
        /*0074*/ 	.byte	0x00, 0xf5, 0x21, 0x00


	//----- nvinfo : EIATTR_KPARAM_INFO
	.align		4
.L_139:
        /*0078*/ 	.byte	0x04, 0x17
        /*007a*/ 	.short	(.L_141 - .L_140)
.L_140:
        /*007c*/ 	.word	0x00000000
        /*0080*/ 	.short	0x0000
        /*0082*/ 	.short	0x0000
        /*0084*/ 	.byte	0x00, 0xf5, 0x21, 0x00


	//----- nvinfo : EIATTR_SPARSE_MMA_MASK
	.align		4
.L_141:
        /*0088*/ 	.byte	0x03, 0x50
        /*008a*/ 	.short	0x0000


	//----- nvinfo : EIATTR_MAXREG_COUNT
	.align		4
        /*008c*/ 	.byte	0x03, 0x1b
        /*008e*/ 	.short	0x00ff


	//----- nvinfo : EIATTR_MERCURY_ISA_VERSION
	.align		4
        /*0090*/ 	.byte	0x03, 0x5f
        /*0092*/ 	.short	0x0101


	//----- nvinfo : EIATTR_VRC_CTA_INIT_COUNT
	.align		4
        /*0094*/ 	.byte	0x02, 0x4a
	.zero		1
	.zero		1


	//----- nvinfo : EIATTR_EXIT_INSTR_OFFSETS
	.align		4
        /*0098*/ 	.byte	0x04, 0x1c
        /*009a*/ 	.short	(.L_143 - .L_142)


	//   ....[0]....
.L_142:
        /*009c*/ 	.word	0x000001e0


	//   ....[1]....
        /*00a0*/ 	.word	0x00000360


	//----- nvinfo : EIATTR_CBANK_PARAM_SIZE
	.align		4
.L_143:
        /*00a4*/ 	.byte	0x03, 0x19
        /*00a6*/ 	.short	0x0028


	//----- nvinfo : EIATTR_PARAM_CBANK
	.align		4
        /*00a8*/ 	.byte	0x04, 0x0a
        /*00aa*/ 	.short	(.L_145 - .L_144)
	.align		4
.L_144:
        /*00ac*/ 	.word	index@(.nv.constant0._Z6krnl_6PfS_iiiiif)
        /*00b0*/ 	.short	0x0380
        /*00b2*/ 	.short	0x0028


	//----- nvinfo : EIATTR_SW_WAR
	.align		4
.L_145:
        /*00b4*/ 	.byte	0x04, 0x36
        /*00b6*/ 	.short	(.L_147 - .L_146)
.L_146:
        /*00b8*/ 	.word	0x00000008
.L_147:


//--------------------- .nv.info._Z6krnl_5PfS_iiiiif --------------------------
	.section	.nv.info._Z6krnl_5PfS_iiiiif,"",@"SHT_CUDA_INFO"
	.sectionflags	@""
	.align	4


	//----- nvinfo : EIATTR_CUDA_API_VERSION
	.align		4
        /*0000*/ 	.byte	0x04, 0x37
        /*0002*/ 	.short	(.L_149 - .L_148)
.L_148:
        /*0004*/ 	.word	0x00000082


	//----- nvinfo : EIATTR_KPARAM_INFO
	.align		4
.L_149:
        /*0008*/ 	.byte	0x04, 0x17
        /*000a*/ 	.short	(.L_151 - .L_150)
.L_150:
        /*000c*/ 	.word	0x00000000
        /*0010*/ 	.short	0x0007
        /*0012*/ 	.short	0x0024
        /*0014*/ 	.byte	0x00, 0xf0, 0x11, 0x00


	//----- nvinfo : EIATTR_KPARAM_INFO
	.align		4
.L_151:
        /*0018*/ 	.byte	0x04, 0x17
        /*001a*/ 	.short	(.L_153 - .L_152)
.L_152:
        /*001c*/ 	.word	0x00000000
        /*0020*/ 	.short	0x0006
        /*0022*/ 	.short	0x0020
        /*0024*/ 	.byte	0x00, 0xf0, 0x11, 0x00


	//----- nvinfo : EIATTR_KPARAM_INFO
	.align		4
.L_153:
        /*0028*/ 	.byte	0x04, 0x17
        /*002a*/ 	.short	(.L_155 - .L_154)
.L_154:
        /*002c*/ 	.word	0x00000000
        /*0030*/ 	.short	0x0005
        /*0032*/ 	.short	0x001c
        /*0034*/ 	.byte	0x00, 0xf0, 0x11, 0x00


	//----- nvinfo : EIATTR_KPARAM_INFO
	.align		4
.L_155:
        /*0038*/ 	.byte	0x04, 0x17
        /*003a*/ 	.short	(.L_157 - .L_156)
.L_156:
        /*003c*/ 	.word	0x00000000
        /*0040*/ 	.short	0x0004
        /*0042*/ 	.short	0x0018
        /*0044*/ 	.byte	0x00, 0xf0, 0x11, 0x00


	//----- nvinfo : EIATTR_KPARAM_INFO
	.align		4
.L_157:
        /*0048*/ 	.byte	0x04, 0x17
        /*004a*/ 	.short	(.L_159 - .L_158)
.L_158:
        /*004c*/ 	.word	0x00000000
        /*0050*/ 	.short	0x0003
        /*0052*/ 	.short	0x0014
        /*0054*/ 	.byte	0x00, 0xf0, 0x11, 0x00


	//----- nvinfo : EIATTR_KPARAM_INFO
	.align		4
.L_159:
        /*0058*/ 	.byte	0x04, 0x17
        /*005a*/ 	.short	(.L_161 - .L_160)
.L_160:
        /*005c*/ 	.word	0x00000000
        /*0060*/ 	.short	0x0002
        /*0062*/ 	.short	0x0010
        /*0064*/ 	.byte	0x00, 0xf0, 0x11, 0x00


	//----- nvinfo : EIATTR_KPARAM_INFO
	.align		4
.L_161:
        /*0068*/ 	.byte	0x04, 0x17
        /*006a*/ 	.short	(.L_163 - .L_162)
.L_162:
        /*006c*/ 	.word	0x00000000
        /*0070*/ 	.short	0x0001
        /*0072*/ 	.short	0x0008
        /*0074*/ 	.byte	0x00, 0xf5, 0x21, 0x00


	//----- nvinfo : EIATTR_KPARAM_INFO
	.align		4
.L_163:
        /*0078*/ 	.byte	0x04, 0x17
        /*007a*/ 	.short	(.L_165 - .L_164)
.L_164:
        /*007c*/ 	.word	0x00000000
        /*0080*/ 	.short	0x0000
        /*0082*/ 	.short	0x0000
        /*0084*/ 	.byte	0x00, 0xf5, 0x21, 0x00


	//----- nvinfo : EIATTR_SPARSE_MMA_MASK
	.align		4
.L_165:
        /*0088*/ 	.byte	0x03, 0x50
        /*008a*/ 	.short	0x0000


	//----- nvinfo : EIATTR_MAXREG_COUNT
	.align		4
        /*008c*/ 	.byte	0x03, 0x1b
        /*008e*/ 	.short	0x00ff


	//----- nvinfo : EIATTR_MERCURY_ISA_VERSION
	.align		4
        /*0090*/ 	.byte	0x03, 0x5f
        /*0092*/ 	.short	0x0101


	//----- nvinfo : EIATTR_VRC_CTA_INIT_COUNT
	.align		4
        /*0094*/ 	.byte	0x02, 0x4a
	.zero		1
	.zero		1


	//----- nvinfo : EIATTR_EXIT_INSTR_OFFSETS
	.align		4
        /*0098*/ 	.byte	0x04, 0x1c
        /*009a*/ 	.short	(.L_167 - .L_166)


	//   ....[0]....
.L_166:
        /*009c*/ 	.word	0x000001e0


	//   ....[1]....
        /*00a0*/ 	.word	0x00000380


	//----- nvinfo : EIATTR_CBANK_PARAM_SIZE
	.align		4
.L_167:
        /*00a4*/ 	.byte	0x03, 0x19
        /*00a6*/ 	.short	0x0028


	//----- nvinfo : EIATTR_PARAM_CBANK
	.align		4
        /*00a8*/ 	.byte	0x04, 0x0a
        /*00aa*/ 	.short	(.L_169 - .L_168)
	.align		4
.L_168:
        /*00ac*/ 	.word	index@(.nv.constant0._Z6krnl_5PfS_iiiiif)
        /*00b0*/ 	.short	0x0380
        /*00b2*/ 	.short	0x0028


	//----- nvinfo : EIATTR_SW_WAR
	.align		4
.L_169:
        /*00b4*/ 	.byte	0x04, 0x36
        /*00b6*/ 	.short	(.L_171 - .L_170)
.L_170:
        /*00b8*/ 	.word	0x00000008
.L_171:


//--------------------- .nv.info._Z6krnl_4PfS_S_S_S_iiiiif --------------------------
	.section	.nv.info._Z6krnl_4PfS_S_S_S_iiiiif,"",@"SHT_CUDA_INFO"
	.sectionflags	@""
	.align	4


	//----- nvinfo : EIATTR_CUDA_API_VERSION
	.align		4
        /*0000*/ 	.byte	0x04, 0x37
        /*0002*/ 	.short	(.L_173 - .L_172)
.L_172:
        /*0004*/ 	.word	0x00000082


	//----- nvinfo : EIATTR_KPARAM_INFO
	.align		4
.L_173:
        /*0008*/ 	.byte	0x04, 0x17
        /*000a*/ 	.short	(.L_175 - .L_174)
.L_174:
        /*000c*/ 	.word	0x00000000
        /*0010*/ 	.short	0x000a
        /*0012*/ 	.short	0x003c
        /*0014*/ 	.byte	0x00, 0xf0, 0x11, 0x00


	//----- nvinfo : EIATTR_KPARAM_INFO
	.align		4
.L_175:
        /*0018*/ 	.byte	0x04, 0x17
        /*001a*/ 	.short	(.L_177 - .L_176)
.L_176:
        /*001c*/ 	.word	0x00000000
        /*0020*/ 	.short	0x0009
        /*0022*/ 	.short	0x0038
        /*0024*/ 	.byte	0x00, 0xf0, 0x11, 0x00


	//----- nvinfo : EIATTR_KPARAM_INFO
	.align		4
.L_177:
        /*0028*/ 	.byte	0x04, 0x17
        /*002a*/ 	.short	(.L_179 - .L_178)
.L_178:
        /*002c*/ 	.word	0x00000000
        /*0030*/ 	.short	0x0008
        /*0032*/ 	.short	0x0034
        /*0034*/ 	.byte	0x00, 0xf0, 0x11, 0x00


	//----- nvinfo : EIATTR_KPARAM_INFO
	.align		4
.L_179:
        /*0038*/ 	.byte	0x04, 0x17
        /*003a*/ 	.short	(.L_181 - .L_180)
.L_180:
        /*003c*/ 	.word	0x00000000
        /*0040*/ 	.short	0x0007
        /*0042*/ 	.short	0x0030
        /*0044*/ 	.byte	0x00, 0xf0, 0x11, 0x00


	//----- nvinfo : EIATTR_KPARAM_INFO
	.align		4
.L_181:
        /*0048*/ 	.byte	0x04, 0x17
        /*004a*/ 	.short	(.L_183 - .L_182)
.L_182:
        /*004c*/ 	.word	0x00000000
        /*0050*/ 	.short	0x0006
        /*0052*/ 	.short	0x002c
        /*0054*/ 	.byte	0x00, 0xf0, 0x11, 0x00


	//----- nvinfo : EIATTR_KPARAM_INFO
	.align		4
.L_183:
        /*0058*/ 	.byte	0x04, 0x17
        /*005a*/ 	.short	(.L_185 - .L_184)
.L_184:
        /*005c*/ 	.word	0x00000000
        /*0060*/ 	.short	0x0005
        /*0062*/ 	.short	0x0028
        /*0064*/ 	.byte	0x00, 0xf0, 0x11, 0x00


	//----- nvinfo : EIATTR_KPARAM_INFO
	.align		4
.L_185:
        /*0068*/ 	.byte	0x04, 0x17
        /*006a*/ 	.short	(.L_187 - .L_186)
.L_186:
        /*006c*/ 	.word	0x00000000
        /*0070*/ 	.short	0x0004
        /*0072*/ 	.short	0x0020
        /*0074*/ 	.byte	0x00, 0xf5, 0x21, 0x00


	//----- nvinfo : EIATTR_KPARAM_INFO
	.align		4
.L_187:
        /*0078*/ 	.byte	0x04, 0x17
        /*007a*/ 	.short	(.L_189 - .L_188)
.L_188:
        /*007c*/ 	.word	0x00000000
        /*0080*/ 	.short	0x0003
        /*0082*/ 	.short	0x0018
        /*0084*/ 	.byte	0x00, 0xf5, 0x21, 0x00


	//----- nvinfo : EIATTR_KPARAM_INFO
	.align		4
.L_189:
        /*0088*/ 	.byte	0x04, 0x17
        /*008a*/ 	.short	(.L_191 - .L_190)
.L_190:
        /*008c*/ 	.word	0x00000000
        /*0090*/ 	.short	0x0002
        /*0092*/ 	.short	0x0010
        /*0094*/ 	.byte	0x00, 0xf5, 0x21, 0x00


	//----- nvinfo : EIATTR_KPARAM_INFO
	.align		4
.L_191:
        /*0098*/ 	.byte	0x04, 0x17
        /*009a*/ 	.short	(.L_193 - .L_192)
.L_192:
        /*009c*/ 	.word	0x00000000
        /*00a0*/ 	.short	0x0001
        /*00a2*/ 	.short	0x0008
        /*00a4*/ 	.byte	0x00, 0xf5, 0x21, 0x00


	//----- nvinfo : EIATTR_KPARAM_INFO
	.align		4
.L_193:
        /*00a8*/ 	.byte	0x04, 0x17
        /*00aa*/ 	.short	(.L_195 - .L_194)
.L_194:
        /*00ac*/ 	.word	0x00000000
        /*00b0*/ 	.short	0x0000
        /*00b2*/ 	.short	0x0000
        /*00b4*/ 	.byte	0x00, 0xf5, 0x21, 0x00


	//----- nvinfo : EIATTR_SPARSE_MMA_MASK
	.align		4
.L_195:
        /*00b8*/ 	.byte	0x03, 0x50
        /*00ba*/ 	.short	0x0000


	//----- nvinfo : EIATTR_MAXREG_COUNT
	.align		4
        /*00bc*/ 	.byte	0x03, 0x1b
        /*00be*/ 	.short	0x00ff


	//----- nvinfo : EIATTR_MERCURY_ISA_VERSION
	.align		4
        /*00c0*/ 	.byte	0x03, 0x5f
        /*00c2*/ 	.short	0x0101


	//----- nvinfo : EIATTR_VRC_CTA_INIT_COUNT
	.align		4
        /*00c4*/ 	.byte	0x02, 0x4a
	.zero		1
	.zero		1


	//----- nvinfo : EIATTR_EXIT_INSTR_OFFSETS
	.align		4
        /*00c8*/ 	.byte	0x04, 0x1c
        /*00ca*/ 	.short	(.L_197 - .L_196)


	//   ....[0]....
.L_196:
        /*00cc*/ 	.word	0x000001d0


	//   ....[1]....
        /*00d0*/ 	.word	0x00000710


	//----- nvinfo : EIATTR_CRS_STACK_SIZE
	.align		4
.L_197:
        /*00d4*/ 	.byte	0x04, 0x1e
        /*00d6*/ 	.short	(.L_199 - .L_198)
.L_198:
        /*00d8*/ 	.word	0x00000000


	//----- nvinfo : EIATTR_CBANK_PARAM_SIZE
	.align		4
.L_199:
        /*00dc*/ 	.byte	0x03, 0x19
        /*00de*/ 	.short	0x0040


	//----- nvinfo : EIATTR_PARAM_CBANK
	.align		4
        /*00e0*/ 	.byte	0x04, 0x0a
        /*00e2*/ 	.short	(.L_201 - .L_200)
	.align		4
.L_200:
        /*00e4*/ 	.word	index@(.nv.constant0._Z6krnl_4PfS_S_S_S_iiiiif)
        /*00e8*/ 	.short	0x0380
        /*00ea*/ 	.short	0x0040


	//----- nvinfo : EIATTR_SW_WAR
	.align		4
.L_201:
        /*00ec*/ 	.byte	0x04, 0x36
        /*00ee*/ 	.short	(.L_203 - .L_202)
.L_202:
        /*00f0*/ 	.word	0x00000008
.L_203:


//--------------------- .nv.info._Z6krnl_zPfS_fiiiiif --------------------------
	.section	.nv.info._Z6krnl_zPfS_fiiiiif,"",@"SHT_CUDA_INFO"
	.sectionflags	@""
	.align	4


	//----- nvinfo : EIATTR_CUDA_API_VERSION
	.align		4
        /*0000*/ 	.byte	0x04, 0x37
        /*0002*/ 	.short	(.L_205 - .L_204)
.L_204:
        /*0004*/ 	.word	0x00000082


	//----- nvinfo : EIATTR_KPARAM_INFO
	.align		4
.L_205:
        /*0008*/ 	.byte	0x04, 0x17
        /*000a*/ 	.short	(.L_207 - .L_206)
.L_206:
        /*000c*/ 	.word	0x00000000
        /*0010*/ 	.short	0x0008
        /*0012*/ 	.short	0x0028
        /*0014*/ 	.byte	0x00, 0xf0, 0x11, 0x00


	//----- nvinfo : EIATTR_KPARAM_INFO
	.align		4
.L_207:
        /*0018*/ 	.byte	0x04, 0x17
        /*001a*/ 	.short	(.L_209 - .L_208)
.L_208:
        /*001c*/ 	.word	0x00000000
        /*0020*/ 	.short	0x0007
        /*0022*/ 	.short	0x0024
        /*0024*/ 	.byte	0x00, 0xf0, 0x11, 0x00


	//----- nvinfo : EIATTR_KPARAM_INFO
	.align		4
.L_209:
        /*0028*/ 	.byte	0x04, 0x17
        /*002a*/ 	.short	(.L_211 - .L_210)
.L_210:
        /*002c*/ 	.word	0x00000000
        /*0030*/ 	.short	0x0006
        /*0032*/ 	.short	0x0020
        /*0034*/ 	.byte	0x00, 0xf0, 0x11, 0x00


	//----- nvinfo : EIATTR_KPARAM_INFO
	.align		4
.L_211:
        /*0038*/ 	.byte	0x04, 0x17
        /*003a*/ 	.short	(.L_213 - .L_212)
.L_212:
        /*003c*/ 	.word	0x00000000
        /*0040*/ 	.short	0x0005
        /*0042*/ 	.short	0x001c
        /*0044*/ 	.byte	0x00, 0xf0, 0x11, 0x00


	//----- nvinfo : EIATTR_KPARAM_INFO
	.align		4
.L_213:
        /*0048*/ 	.byte	0x04, 0x17
        /*004a*/ 	.short	(.L_215 - .L_214)
.L_214:
        /*004c*/ 	.word	0x00000000
        /*0050*/ 	.short	0x0004
        /*0052*/ 	.short	0x0018
        /*0054*/ 	.byte	0x00, 0xf0, 0x11, 0x00


	//----- nvinfo : EIATTR_KPARAM_INFO
	.align		4
.L_215:
        /*0058*/ 	.byte	0x04, 0x17
        /*005a*/ 	.short	(.L_217 - .L_216)
.L_216:
        /*005c*/ 	.word	0x00000000
        /*0060*/ 	.short	0x0003
        /*0062*/ 	.short	0x0014
        /*0064*/ 	.byte	0x00, 0xf0, 0x11, 0x00


	//----- nvinfo : EIATTR_KPARAM_INFO
	.align		4
.L_217:
        /*0068*/ 	.byte	0x04, 0x17
        /*006a*/ 	.short	(.L_219 - .L_218)
.L_218:
        /*006c*/ 	.word	0x00000000
        /*0070*/ 	.short	0x0002
        /*0072*/ 	.short	0x0010
        /*0074*/ 	.byte	0x00, 0xf0, 0x11, 0x00


	//----- nvinfo : EIATTR_KPARAM_INFO
	.align		4
.L_219:
        /*0078*/ 	.byte	0x04, 0x17
        /*007a*/ 	.short	(.L_221 - .L_220)
.L_220:
        /*007c*/ 	.word	0x00000000
        /*0080*/ 	.short	0x0001
        /*0082*/ 	.short	0x0008
        /*0084*/ 	.byte	0x00, 0xf5, 0x21, 0x00


	//----- nvinfo : EIATTR_KPARAM_INFO
	.align		4
.L_221:
        /*0088*/ 	.byte	0x04, 0x17
        /*008a*/ 	.short	(.L_223 - .L_222)
.L_222:
        /*008c*/ 	.word	0x00000000
        /*0090*/ 	.short	0x0000
        /*0092*/ 	.short	0x0000
        /*0094*/ 	.byte	0x00, 0xf5, 0x21, 0x00


	//----- nvinfo : EIATTR_SPARSE_MMA_MASK
	.align		4
.L_223:
        /*0098*/ 	.byte	0x03, 0x50
        /*009a*/ 	.short	0x0000


	//----- nvinfo : EIATTR_MAXREG_COUNT
	.align		4
        /*009c*/ 	.byte	0x03, 0x1b
        /*009e*/ 	.short	0x00ff


	//----- nvinfo : EIATTR_MERCURY_ISA_VERSION
	.align		4
        /*00a0*/ 	.byte	0x03, 0x5f
        /*00a2*/ 	.short	0x0101


	//----- nvinfo : EIATTR_VRC_CTA_INIT_COUNT
	.align		4
        /*00a4*/ 	.byte	0x02, 0x4a
	.zero		1
	.zero		1


	//----- nvinfo : EIATTR_EXIT_INSTR_OFFSETS
	.align		4
        /*00a8*/ 	.byte	0x04, 0x1c
        /*00aa*/ 	.short	(.L_225 - .L_224)


	//   ....[0]....
.L_224:
        /*00ac*/ 	.word	0x000001f0


	//   ....[1]....
        /*00b0*/ 	.word	0x000003a0


	//----- nvinfo : EIATTR_CBANK_PARAM_SIZE
	.align		4
.L_225:
        /*00b4*/ 	.byte	0x03, 0x19
        /*00b6*/ 	.short	0x002c


	//----- nvinfo : EIATTR_PARAM_CBANK
	.align		4
        /*00b8*/ 	.byte	0x04, 0x0a
        /*00ba*/ 	.short	(.L_227 - .L_226)
	.align		4
.L_226:
        /*00bc*/ 	.word	index@(.nv.constant0._Z6krnl_zPfS_fiiiiif)
        /*00c0*/ 	.short	0x0380
        /*00c2*/ 	.short	0x002c


	//----- nvinfo : EIATTR_SW_WAR
	.align		4
.L_227:
        /*00c4*/ 	.byte	0x04, 0x36
        /*00c6*/ 	.short	(.L_229 - .L_228)
.L_228:
        /*00c8*/ 	.word	0x00000008
.L_229:


//--------------------- .nv.info._Z6krnl_3PfS_fiiiiif --------------------------
	.section	.nv.info._Z6krnl_3PfS_fiiiiif,"",@"SHT_CUDA_INFO"
	.sectionflags	@""
	.align	4


	//----- nvinfo : EIATTR_CUDA_API_VERSION
	.align		4
        /*0000*/ 	.byte	0x04, 0x37
        /*0002*/ 	.short	(.L_231 - .L_230)
.L_230:
        /*0004*/ 	.word	0x00000082


	//----- nvinfo : EIATTR_KPARAM_INFO
	.align		4
.L_231:
        /*0008*/ 	.byte	0x04, 0x17
        /*000a*/ 	.short	(.L_233 - .L_232)
.L_232:
        /*000c*/ 	.word	0x00000000
        /*0010*/ 	.short	0x0008
        /*0012*/ 	.short	0x0028
        /*0014*/ 	.byte	0x00, 0xf0, 0x11, 0x00


	//----- nvinfo : EIATTR_KPARAM_INFO
	.align		4
.L_233:
        /*0018*/ 	.byte	0x04, 0x17
        /*001a*/ 	.short	(.L_235 - .L_234)
.L_234:
        /*001c*/ 	.word	0x00000000
        /*0020*/ 	.short	0x0007
        /*0022*/ 	.short	0x0024
        /*0024*/ 	.byte	0x00, 0xf0, 0x11, 0x00


	//----- nvinfo : EIATTR_KPARAM_INFO
	.align		4
.L_235:
        /*0028*/ 	.byte	0x04, 0x17
        /*002a*/ 	.short	(.L_237 - .L_236)
.L_236:
        /*002c*/ 	.word	0x00000000
        /*0030*/ 	.short	0x0006
        /*0032*/ 	.short	0x0020
        /*0034*/ 	.byte	0x00, 0xf0, 0x11, 0x00


	//----- nvinfo : EIATTR_KPARAM_INFO
	.align		4
.L_237:
        /*0038*/ 	.byte	0x04, 0x17
        /*003a*/ 	.short	(.L_239 - .L_238)
.L_238:
        /*003c*/ 	.word	0x00000000
        /*0040*/ 	.short	0x0005
        /*0042*/ 	.short	0x001c
        /*0044*/ 	.byte	0x00, 0xf0, 0x11, 0x00


	//----- nvinfo : EIATTR_KPARAM_INFO
	.align		4
.L_239:
        /*0048*/ 	.byte	0x04, 0x17
        /*004a*/ 	.short	(.L_241 - .L_240)
.L_240:
        /*004c*/ 	.word	0x00000000
        /*0050*/ 	.short	0x0004
        /*0052*/ 	.short	0x0018
        /*0054*/ 	.byte	0x00, 0xf0, 0x11, 0x00


	//----- nvinfo : EIATTR_KPARAM_INFO
	.align		4
.L_241:
        /*0058*/ 	.byte	0x04, 0x17
        /*005a*/ 	.short	(.L_243 - .L_242)
.L_242:
        /*005c*/ 	.word	0x00000000
        /*0060*/ 	.short	0x0003
        /*0062*/ 	.short	0x0014
        /*0064*/ 	.byte	0x00, 0xf0, 0x11, 0x00


	//----- nvinfo : EIATTR_KPARAM_INFO
	.align		4
.L_243:
        /*0068*/ 	.byte	0x04, 0x17
        /*006a*/ 	.short	(.L_245 - .L_244)
.L_244:
        /*006c*/ 	.word	0x00000000
        /*0070*/ 	.short	0x0002
        /*0072*/ 	.short	0x0010
        /*0074*/ 	.byte	0x00, 0xf0, 0x11, 0x00


	//----- nvinfo : EIATTR_KPARAM_INFO
	.align		4
.L_245:
        /*0078*/ 	.byte	0x04, 0x17
        /*007a*/ 	.short	(.L_247 - .L_246)
.L_246:
        /*007c*/ 	.word	0x00000000
        /*0080*/ 	.short	0x0001
        /*0082*/ 	.short	0x0008
        /*0084*/ 	.byte	0x00, 0xf5, 0x21, 0x00


	//----- nvinfo : EIATTR_KPARAM_INFO
	.align		4
.L_247:
        /*0088*/ 	.byte	0x04, 0x17
        /*008a*/ 	.short	(.L_249 - .L_248)
.L_248:
        /*008c*/ 	.word	0x00000000
        /*0090*/ 	.short	0x0000
        /*0092*/ 	.short	0x0000
        /*0094*/ 	.byte	0x00, 0xf5, 0x21, 0x00


	//----- nvinfo : EIATTR_SPARSE_MMA_MASK
	.align		4
.L_249:
        /*0098*/ 	.byte	0x03, 0x50
        /*009a*/ 	.short	0x0000


	//----- nvinfo : EIATTR_MAXREG_COUNT
	.align		4
        /*009c*/ 	.byte	0x03, 0x1b
        /*009e*/ 	.short	0x00ff


	//----- nvinfo : EIATTR_MERCURY_ISA_VERSION
	.align		4
        /*00a0*/ 	.byte	0x03, 0x5f
        /*00a2*/ 	.short	0x0101


	//----- nvinfo : EIATTR_VRC_CTA_INIT_COUNT
	.align		4
        /*00a4*/ 	.byte	0x02, 0x4a
	.zero		1
	.zero		1


	//----- nvinfo : EIATTR_EXIT_INSTR_OFFSETS
	.align		4
        /*00a8*/ 	.byte	0x04, 0x1c
        /*00aa*/ 	.short	(.L_251 - .L_250)


	//   ....[0]....
.L_250:
        /*00ac*/ 	.word	0x000001f0


	//   ....[1]....
        /*00b0*/ 	.word	0x00000380


	//----- nvinfo : EIATTR_CBANK_PARAM_SIZE
	.align		4
.L_251:
        /*00b4*/ 	.byte	0x03, 0x19
        /*00b6*/ 	.short	0x002c


	//----- nvinfo : EIATTR_PARAM_CBANK
	.align		4
        /*00b8*/ 	.byte	0x04, 0x0a
        /*00ba*/ 	.short	(.L_253 - .L_252)
	.align		4
.L_252:
        /*00bc*/ 	.word	index@(.nv.constant0._Z6krnl_3PfS_fiiiiif)
        /*00c0*/ 	.short	0x0380
        /*00c2*/ 	.short	0x002c


	//----- nvinfo : EIATTR_SW_WAR
	.align		4
.L_253:
        /*00c4*/ 	.byte	0x04, 0x36
        /*00c6*/ 	.short	(.L_255 - .L_254)
.L_254:
        /*00c8*/ 	.word	0x00000008
.L_255:


//--------------------- .nv.info._Z6krnl_2PfS_fiiiiif --------------------------
	.section	.nv.info._Z6krnl_2PfS_fiiiiif,"",@"SHT_CUDA_INFO"
	.sectionflags	@""
	.align	4


	//----- nvinfo : EIATTR_CUDA_API_VERSION
	.align		4
        /*0000*/ 	.byte	0x04, 0x37
        /*0002*/ 	.short	(.L_257 - .L_256)
.L_256:
        /*0004*/ 	.word	0x00000082


	//----- nvinfo : EIATTR_KPARAM_INFO
	.align		4
.L_257:
        /*0008*/ 	.byte	0x04, 0x17
        /*000a*/ 	.short	(.L_259 - .L_258)
.L_258:
        /*000c*/ 	.word	0x00000000
        /*0010*/ 	.short	0x0008
        /*0012*/ 	.short	0x0028
        /*0014*/ 	.byte	0x00, 0xf0, 0x11, 0x00


	//----- nvinfo : EIATTR_KPARAM_INFO
	.align		4
.L_259:
        /*0018*/ 	.byte	0x04, 0x17
        /*001a*/ 	.short	(.L_261 - .L_260)
.L_260:
        /*001c*/ 	.word	0x00000000
        /*0020*/ 	.short	0x0007
        /*0022*/ 	.short	0x0024
        /*0024*/ 	.byte	0x00, 0xf0, 0x11, 0x00


	//----- nvinfo : EIATTR_KPARAM_INFO
	.align		4
.L_261:
        /*0028*/ 	.byte	0x04, 0x17
        /*002a*/ 	.short	(.L_263 - .L_262)
.L_262:
        /*002c*/ 	.word	0x00000000
        /*0030*/ 	.short	0x0006
        /*0032*/ 	.short	0x0020
        /*0034*/ 	.byte	0x00, 0xf0, 0x11, 0x00


	//----- nvinfo : EIATTR_KPARAM_INFO
	.align		4
.L_263:
        /*0038*/ 	.byte	0x04, 0x17
        /*003a*/ 	.short	(.L_265 - .L_264)
.L_264:
        /*003c*/ 	.word	0x00000000
        /*0040*/ 	.short	0x0005
        /*0042*/ 	.short	0x001c
        /*0044*/ 	.byte	0x00, 0xf0, 0x11, 0x00


	//----- nvinfo : EIATTR_KPARAM_INFO
	.align		4
.L_265:
        /*0048*/ 	.byte	0x04, 0x17
        /*004a*/ 	.short	(.L_267 - .L_266)
.L_266:
        /*004c*/ 	.word	0x00000000
        /*0050*/ 	.short	0x0004
        /*0052*/ 	.short	0x0018
        /*0054*/ 	.byte	0x00, 0xf0, 0x11, 0x00


	//----- nvinfo : EIATTR_KPARAM_INFO
	.align		4
.L_267:
        /*0058*/ 	.byte	0x04, 0x17
        /*005a*/ 	.short	(.L_269 - .L_268)
.L_268:
        /*005c*/ 	.word	0x00000000
        /*0060*/ 	.short	0x0003
        /*0062*/ 	.short	0x0014
        /*0064*/ 	.byte	0x00, 0xf0, 0x11, 0x00


	//----- nvinfo : EIATTR_KPARAM_INFO
	.align		4
.L_269:
        /*0068*/ 	.byte	0x04, 0x17
        /*006a*/ 	.short	(.L_271 - .L_270)
.L_270:
        /*006c*/ 	.word	0x00000000
        /*0070*/ 	.short	0x0002
        /*0072*/ 	.short	0x0010
        /*0074*/ 	.byte	0x00, 0xf0, 0x11, 0x00


	//----- nvinfo : EIATTR_KPARAM_INFO
	.align		4
.L_271:
        /*0078*/ 	.byte	0x04, 0x17
        /*007a*/ 	.short	(.L_273 - .L_272)
.L_272:
        /*007c*/ 	.word	0x00000000
        /*0080*/ 	.short	0x0001
        /*0082*/ 	.short	0x0008
        /*0084*/ 	.byte	0x00, 0xf5, 0x21, 0x00


	//----- nvinfo : EIATTR_KPARAM_INFO
	.align		4
.L_273:
        /*0088*/ 	.byte	0x04, 0x17
        /*008a*/ 	.short	(.L_275 - .L_274)
.L_274:
        /*008c*/ 	.word	0x00000000
        /*0090*/ 	.short	0x0000
        /*0092*/ 	.short	0x0000
        /*0094*/ 	.byte	0x00, 0xf5, 0x21, 0x00


	//----- nvinfo : EIATTR_SPARSE_MMA_MASK
	.align		4
.L_275:
        /*0098*/ 	.byte	0x03, 0x50
        /*009a*/ 	.short	0x0000


	//----- nvinfo : EIATTR_MAXREG_COUNT
	.align		4
        /*009c*/ 	.byte	0x03, 0x1b
        /*009e*/ 	.short	0x00ff


	//----- nvinfo : EIATTR_MERCURY_ISA_VERSION
	.align		4
        /*00a0*/ 	.byte	0x03, 0x5f
        /*00a2*/ 	.short	0x0101


	//----- nvinfo : EIATTR_VRC_CTA_INIT_COUNT
	.align		4
        /*00a4*/ 	.byte	0x02, 0x4a
	.zero		1
	.zero		1


	//----- nvinfo : EIATTR_EXIT_INSTR_OFFSETS
	.align		4
        /*00a8*/ 	.byte	0x04, 0x1c
        /*00aa*/ 	.short	(.L_277 - .L_276)


	//   ....[0]....
.L_276:
        /*00ac*/ 	.word	0x000001f0


	//   ....[1]....
        /*00b0*/ 	.word	0x000003a0


	//----- nvinfo : EIATTR_CBANK_PARAM_SIZE
	.align		4
.L_277:
        /*00b4*/ 	.byte	0x03, 0x19
        /*00b6*/ 	.short	0x002c


	//----- nvinfo : EIATTR_PARAM_CBANK
	.align		4
        /*00b8*/ 	.byte	0x04, 0x0a
        /*00ba*/ 	.short	(.L_279 - .L_278)
	.align		4
.L_278:
        /*00bc*/ 	.word	index@(.nv.constant0._Z6krnl_2PfS_fiiiiif)
        /*00c0*/ 	.short	0x0380
        /*00c2*/ 	.short	0x002c


	//----- nvinfo : EIATTR_SW_WAR
	.align		4
.L_279:
        /*00c4*/ 	.byte	0x04, 0x36
        /*00c6*/ 	.short	(.L_281 - .L_280)
.L_280:
        /*00c8*/ 	.word	0x00000008
.L_281:


//--------------------- .nv.info._Z6krnl_1PfS_S_S_S_fiiiiif --------------------------
	.section	.nv.info._Z6krnl_1PfS_S_S_S_fiiiiif,"",@"SHT_CUDA_INFO"
	.sectionflags	@""
	.align	4


	//----- nvinfo : EIATTR_CUDA_API_VERSION
	.align		4
        /*0000*/ 	.byte	0x04, 0x37
        /*0002*/ 	.short	(.L_283 - .L_282)
.L_282:
        /*0004*/ 	.word	0x00000082


	//----- nvinfo : EIATTR_KPARAM_INFO
	.align		4
.L_283:
        /*0008*/ 	.byte	0x04, 0x17
        /*000a*/ 	.short	(.L_285 - .L_284)
.L_284:
        /*000c*/ 	.word	0x00000000
        /*0010*/ 	.short	0x000b
        /*0012*/ 	.short	0x0040
        /*0014*/ 	.byte	0x00, 0xf0, 0x11, 0x00


	//----- nvinfo : EIATTR_KPARAM_INFO
	.align		4
.L_285:
        /*0018*/ 	.byte	0x04, 0x17
        /*001a*/ 	.short	(.L_287 - .L_286)
.L_286:
        /*001c*/ 	.word	0x00000000
        /*0020*/ 	.short	0x000a
        /*0022*/ 	.short	0x003c
        /*0024*/ 	.byte	0x00, 0xf0, 0x11, 0x00


	//----- nvinfo : EIATTR_KPARAM_INFO
	.align		4
.L_287:
        /*0028*/ 	.byte	0x04, 0x17
        /*002a*/ 	.short	(.L_289 - .L_288)
.L_288:
        /*002c*/ 	.word	0x00000000
        /*0030*/ 	.short	0x0009
        /*0032*/ 	.short	0x0038
        /*0034*/ 	.byte	0x00, 0xf0, 0x11, 0x00


	//----- nvinfo : EIATTR_KPARAM_INFO
	.align		4
.L_289:
        /*0038*/ 	.byte	0x04, 0x17
        /*003a*/ 	.short	(.L_291 - .L_290)
.L_290:
        /*003c*/ 	.word	0x00000000
        /*0040*/ 	.short	0x0008
        /*0042*/ 	.short	0x0034
        /*0044*/ 	.byte	0x00, 0xf0, 0x11, 0x00


	//----- nvinfo : EIATTR_KPARAM_INFO
	.align		4
.L_291:
        /*0048*/ 	.byte	0x04, 0x17
        /*004a*/ 	.short	(.L_293 - .L_292)
.L_292:
        /*004c*/ 	.word	0x00000000
        /*0050*/ 	.short	0x0007
        /*0052*/ 	.short	0x0030
        /*0054*/ 	.byte	0x00, 0xf0, 0x11, 0x00


	//----- nvinfo : EIATTR_KPARAM_INFO
	.align		4
.L_293:
        /*0058*/ 	.byte	0x04, 0x17
        /*005a*/ 	.short	(.L_295 - .L_294)
.L_294:
        /*005c*/ 	.word	0x00000000
        /*0060*/ 	.short	0x0006
        /*0062*/ 	.short	0x002c
        /*0064*/ 	.byte	0x00, 0xf0, 0x11, 0x00


	//----- nvinfo : EIATTR_KPARAM_INFO
	.align		4
.L_295:
        /*0068*/ 	.byte	0x04, 0x17
        /*006a*/ 	.short	(.L_297 - .L_296)
.L_296:
        /*006c*/ 	.word	0x00000000
        /*0070*/ 	.short	0x0005
        /*0072*/ 	.short	0x0028
        /*0074*/ 	.byte	0x00, 0xf0, 0x11, 0x00


	//----- nvinfo : EIATTR_KPARAM_INFO
	.align		4
.L_297:
        /*0078*/ 	.byte	0x04, 0x17
        /*007a*/ 	.short	(.L_299 - .L_298)
.L_298:
        /*007c*/ 	.word	0x00000000
        /*0080*/ 	.short	0x0004
        /*0082*/ 	.short	0x0020
        /*0084*/ 	.byte	0x00, 0xf5, 0x21, 0x00


	//----- nvinfo : EIATTR_KPARAM_INFO
	.align		4
.L_299:
        /*0088*/ 	.byte	0x04, 0x17
        /*008a*/ 	.short	(.L_301 - .L_300)
.L_300:
        /*008c*/ 	.word	0x00000000
        /*0090*/ 	.short	0x0003
        /*0092*/ 	.short	0x0018
        /*0094*/ 	.byte	0x00, 0xf5, 0x21, 0x00


	//----- nvinfo : EIATTR_KPARAM_INFO
	.align		4
.L_301:
        /*0098*/ 	.byte	0x04, 0x17
        /*009a*/ 	.short	(.L_303 - .L_302)
.L_302:
        /*009c*/ 	.word	0x00000000
        /*00a0*/ 	.short	0x0002
        /*00a2*/ 	.short	0x0010
        /*00a4*/ 	.byte	0x00, 0xf5, 0x21, 0x00


	//----- nvinfo : EIATTR_KPARAM_INFO
	.align		4
.L_303:
        /*00a8*/ 	.byte	0x04, 0x17
        /*00aa*/ 	.short	(.L_305 - .L_304)
.L_304:
        /*00ac*/ 	.word	0x00000000
        /*00b0*/ 	.short	0x0001
        /*00b2*/ 	.short	0x0008
        /*00b4*/ 	.byte	0x00, 0xf5, 0x21, 0x00


	//----- nvinfo : EIATTR_KPARAM_INFO
	.align		4
.L_305:
        /*00b8*/ 	.byte	0x04, 0x17
        /*00ba*/ 	.short	(.L_307 - .L_306)
.L_306:
        /*00bc*/ 	.word	0x00000000
        /*00c0*/ 	.short	0x0000
        /*00c2*/ 	.short	0x0000
        /*00c4*/ 	.byte	0x00, 0xf5, 0x21, 0x00


	//----- nvinfo : EIATTR_SPARSE_MMA_MASK
	.align		4
.L_307:
        /*00c8*/ 	.byte	0x03, 0x50
        /*00ca*/ 	.short	0x0000


	//----- nvinfo : EIATTR_MAXREG_COUNT
	.align		4
        /*00cc*/ 	.byte	0x03, 0x1b
        /*00ce*/ 	.short	0x00ff


	//----- nvinfo : EIATTR_MERCURY_ISA_VERSION
	.align		4
        /*00d0*/ 	.byte	0x03, 0x5f
        /*00d2*/ 	.short	0x0101


	//----- nvinfo : EIATTR_VRC_CTA_INIT_COUNT
	.align		4
        /*00d4*/ 	.byte	0x02, 0x4a
	.zero		1
	.zero		1


	//----- nvinfo : EIATTR_EXIT_INSTR_OFFSETS
	.align		4
        /*00d8*/ 	.byte	0x04, 0x1c
        /*00da*/ 	.short	(.L_309 - .L_308)


	//   ....[0]....
.L_308:
        /*00dc*/ 	.word	0x000001e0


	//   ....[1]....
        /*00e0*/ 	.word	0x000003d0


	//----- nvinfo : EIATTR_CBANK_PARAM_SIZE
	.align		4
.L_309:
        /*00e4*/ 	.byte	0x03, 0x19
        /*00e6*/ 	.short	0x0044


	//----- nvinfo : EIATTR_PARAM_CBANK
	.align		4
        /*00e8*/ 	.byte	0x04, 0x0a
        /*00ea*/ 	.short	(.L_311 - .L_310)
	.align		4
.L_310:
        /*00ec*/ 	.word	index@(.nv.constant0._Z6krnl_1PfS_S_S_S_fiiiiif)
        /*00f0*/ 	.short	0x0380
        /*00f2*/ 	.short	0x0044


	//----- nvinfo : EIATTR_SW_WAR
	.align		4
.L_311:
        /*00f4*/ 	.byte	0x04, 0x36
        /*00f6*/ 	.short	(.L_313 - .L_312)
.L_312:
        /*00f8*/ 	.word	0x00000008
.L_313:


//--------------------- .nv.callgraph             --------------------------
	.section	.nv.callgraph,"",@"SHT_CUDA_CALLGRAPH"
	.align	4
	.sectionentsize	8
	.align		4
        /*0000*/ 	.word	0x00000000
	.align		4
        /*0004*/ 	.word	0xffffffff
	.align		4
        /*0008*/ 	.word	0x00000000
	.align		4
        /*000c*/ 	.word	0xfffffffe
	.align		4
        /*0010*/ 	.word	0x00000000
	.align		4
        /*0014*/ 	.word	0xfffffffd
	.align		4
        /*0018*/ 	.word	0x00000000
	.align		4
        /*001c*/ 	.word	0xfffffffc


//--------------------- .text._Z6krnl_7PfS_S_S_S_S_S_S_S_S_fiiiiif --------------------------
	.section	.text._Z6krnl_7PfS_S_S_S_S_S_S_S_S_fiiiiif,"ax",@progbits
	.align	128
.text._Z6krnl_7PfS_S_S_S_S_S_S_S_S_fiiiiif:
        .type           _Z6krnl_7PfS_S_S_S_S_S_S_S_S_fiiiiif,@function
        .size           _Z6krnl_7PfS_S_S_S_S_S_S_S_S_fiiiiif,(.L_x_20 - _Z6krnl_7PfS_S_S_S_S_S_S_S_S_fiiiiif)
        .other          _Z6krnl_7PfS_S_S_S_S_S_S_S_S_fiiiiif,@"STO_CUDA_ENTRY STV_DEFAULT"
_Z6krnl_7PfS_S_S_S_S_S_S_S_S_fiiiiif:
[----:B------:R-:W-:Y:S08]  /*0000*/  LDC R1, c[0x0][0x37c] ;  /* 0x0000df00ff017b82 */ /* 0x000ff00000000800 */
[----:B------:R-:W0:Y:S01]  /*0010*/  S2UR UR5, SR_CTAID.Y ;  /* 0x00000000000579c3 */ /* 0x000e220000002600 */
[----:B------:R-:W1:Y:S01]  /*0020*/  LDCU UR4, c[0x0][0x3e8] ;  /* 0x00007d00ff0477ac */ /* 0x000e620008000800 */
[----:B------:R-:W2:Y:S01]  /*0030*/  S2R R3, SR_TID.Y ;  /* 0x0000000000037919 */ /* 0x000ea20000002200 */
[----:B------:R-:W3:Y:S01]  /*0040*/  LDCU UR7, c[0x0][0x3d4] ;  /* 0x00007a80ff0777ac */ /* 0x000ee20008000800 */
[----:B------:R-:W4:Y:S04]  /*0050*/  S2R R5, SR_TID.X ;  /* 0x0000000000057919 */ /* 0x000f280000002100 */
[----:B------:R-:W5:Y:S01]  /*0060*/  LDC R7, c[0x0][0x3e4] ;  /* 0x0000f900ff077b82 */ /* 0x000f620000000800 */
[----:B------:R-:W3:Y:S01]  /*0070*/  LDCU.64 UR8, c[0x0][0x3d8] ;  /* 0x00007b00ff0877ac */ /* 0x000ee20008000a00 */
[----:B------:R-:W3:Y:S06]  /*0080*/  S2R R6, SR_TID.Z ;  /* 0x0000000000067919 */ /* 0x000eec0000002300 */
[----:B------:R-:W4:Y:S01]  /*0090*/  LDC R4, c[0x0][0x360] ;  /* 0x0000d800ff047b82 */ /* 0x000f220000000800 */
[----:B------:R-:W2:Y:S01]  /*00a0*/  LDCU UR6, c[0x0][0x364] ;  /* 0x00006c80ff0677ac */ /* 0x000ea20008000800 */
[----:B0-----:R-:W-:-:S05]  /*00b0*/  I2FP.F32.U32 R0, UR5 ;  /* 0x0000000500007c45 */ /* 0x001fca0008201000 */
[----:B-1----:R-:W-:Y:S01]  /*00c0*/  FMUL R0, R0, UR4 ;  /* 0x0000000400007c20 */ /* 0x002fe20008400000 */
[----:B------:R-:W0:Y:S05]  /*00d0*/  S2UR UR4, SR_CTAID.X ;  /* 0x00000000000479c3 */ /* 0x000e2a0000002500 */
[----:B------:R-:W1:Y:S02]  /*00e0*/  F2I.U32.FLOOR.NTZ R0, R0 ;  /* 0x0000000000007305 */ /* 0x000e640000207000 */
[C---:B-1----:R-:W-:Y:S02]  /*00f0*/  IADD3 R2, PT, PT, -R0.reuse, RZ, RZ ;  /* 0x000000ff00027210 */ /* 0x042fe40007ffe1ff */
[----:B------:R-:W-:Y:S01]  /*0100*/  SHF.L.U32 R0, R0, 0x8, RZ ;  /* 0x0000000800007819 */ /* 0x000fe200000006ff */
[----:B0-----:R-:W-:-:S02]  /*0110*/  USHF.L.U32 UR4, UR4, 0x8, URZ ;  /* 0x0000000804047899 */ /* 0x001fc400080006ff */
[----:B-----5:R-:W-:Y:S01]  /*0120*/  IMAD R2, R2, R7, UR5 ;  /* 0x0000000502027e24 */ /* 0x020fe2000f8e0207 */
[----:B------:R-:W0:Y:S04]  /*0130*/  LDCU UR5, c[0x0][0x368] ;  /* 0x00006d00ff0577ac */ /* 0x000e280008000800 */
[----:B------:R-:W-:Y:S01]  /*0140*/  SHF.L.U32 R2, R2, 0x8, RZ ;  /* 0x0000000802027819 */ /* 0x000fe200000006ff */
[----:B------:R-:W-:-:S03]  /*0150*/  USHF.R.S32.HI UR4, URZ, 0x8, UR4 ;  /* 0x00000008ff047899 */ /* 0x000fc60008011404 */
[----:B------:R-:W-:-:S05]  /*0160*/  SHF.R.S32.HI R2, RZ, 0x8, R2 ;  /* 0x00000008ff027819 */ /* 0x000fca0000011402 */
[----:B--2---:R-:W-:Y:S01]  /*0170*/  IMAD R2, R2, UR6, R3 ;  /* 0x0000000602027c24 */ /* 0x004fe2000f8e0203 */
[----:B------:R-:W-:Y:S01]  /*0180*/  SHF.R.S32.HI R3, RZ, 0x8, R0 ;  /* 0x00000008ff037819 */ /* 0x000fe20000011400 */
[----:B----4-:R-:W-:-:S03]  /*0190*/  IMAD R0, R4, UR4, R5 ;  /* 0x0000000404007c24 */ /* 0x010fc6000f8e0205 */
[----:B---3--:R-:W-:Y:S01]  /*01a0*/  ISETP.GE.AND P0, PT, R2, UR7, PT ;  /* 0x0000000702007c0c */ /* 0x008fe2000bf06270 */
[----:B0-----:R-:W-:-:S03]  /*01b0*/  IMAD R3, R3, UR5, R6 ;  /* 0x0000000503037c24 */ /* 0x001fc6000f8e0206 */
[----:B------:R-:W-:-:S04]  /*01c0*/  ISETP.GE.OR P0, PT, R0, UR8, P0 ;  /* 0x0000000800007c0c */ /* 0x000fc80008706670 */
[----:B------:R-:W-:-:S13]  /*01d0*/  ISETP.GE.OR P0, PT, R3, UR9, P0 ;  /* 0x0000000903007c0c */ /* 0x000fda0008706670 */
[----:B------:R-:W-:Y:S05]  /*01e0*/  @P0 EXIT ;  /* 0x000000000000094d */ /* 0x000fea0003800000 */
[----:B------:R-:W0:Y:S01]  /*01f0*/  LDCU UR9, c[0x0][0x3e0] ;  /* 0x00007c00ff0977ac */ /* 0x000e220008000800 */
[----:B------:R-:W1:Y:S01]  /*0200*/  LDC.64 R8, c[0x0][0x380] ;  /* 0x0000e000ff087b82 */ /* 0x000e620000000a00 */
[----:B------:R-:W-:Y:S01]  /*0210*/  SHF.L.U32 R3, R3, 0x8, RZ ;  /* 0x0000000803037819 */ /* 0x000fe200000006ff */
[----:B------:R-:W-:Y:S01]  /*0220*/  USHF.L.U32 UR4, UR8, 0x8, URZ ;  /* 0x0000000808047899 */ /* 0x000fe200080006ff */
[----:B------:R-:W-:Y:S01]  /*0230*/  SHF.L.U32 R2, R2, 0x8, RZ ;  /* 0x0000000802027819 */ /* 0x000fe200000006ff */
[----:B------:R-:W2:Y:S01]  /*0240*/  LDCU.64 UR6, c[0x0][0x358] ;  /* 0x00006b00ff0677ac */ /* 0x000ea20008000a00 */
[----:B------:R-:W-:-:S03]  /*0250*/  SHF.R.S32.HI R3, RZ, 0x8, R3 ;  /* 0x00000008ff037819 */ /* 0x000fc60000011403 */
[----:B------:R-:W3:Y:S01]  /*0260*/  LDC.64 R10, c[0x0][0x388] ;  /* 0x0000e200ff0a7b82 */ /* 0x000ee20000000a00 */
[----:B------:R-:W-:Y:S01]  /*0270*/  USHF.R.S32.HI UR4, URZ, 0x8, UR4 ;  /* 0x00000008ff047899 */ /* 0x000fe20008011404 */
[----:B------:R-:W-:Y:S01]  /*0280*/  SHF.R.S32.HI R4, RZ, 0x8, R2 ;  /* 0x00000008ff047819 */ /* 0x000fe20000011402 */
[----:B0-----:R-:W-:-:S04]  /*0290*/  USHF.L.U32 UR5, UR9, 0x8, URZ ;  /* 0x0000000809057899 */ /* 0x001fc800080006ff */
[----:B------:R-:W-:-:S06]  /*02a0*/  USHF.R.S32.HI UR5, URZ, 0x8, UR5 ;  /* 0x00000008ff057899 */ /* 0x000fcc0008011405 */
[----:B------:R-:W-:Y:S02]  /*02b0*/  IMAD R5, R3, UR5, R0 ;  /* 0x0000000503057c24 */ /* 0x000fe4000f8e0200 */
[----:B------:R-:W0:Y:S02]  /*02c0*/  LDC.64 R2, c[0x0][0x390] ;  /* 0x0000e400ff027b82 */ /* 0x000e240000000a00 */
[----:B------:R-:W-:Y:S01]  /*02d0*/  IMAD R0, R4, UR4, R5 ;  /* 0x0000000404007c24 */ /* 0x000fe2000f8e0205 */
[----:B------:R-:W4:Y:S03]  /*02e0*/  LDCU UR4, c[0x0][0x3d0] ;  /* 0x00007a00ff0477ac */ /* 0x000f260008000800 */
[C---:B-1----:R-:W-:Y:S01]  /*02f0*/  IMAD.WIDE R4, R0.reuse, 0x4, R8 ;  /* 0x0000000400047825 */ /* 0x042fe200078e0208 */
[----:B------:R-:W-:-:S03]  /*0300*/  IADD3 R7, PT, PT, R0, UR8, RZ ;  /* 0x0000000800077c10 */ /* 0x000fc6000fffe0ff */
[C---:B---3--:R-:W-:Y:S01]  /*0310*/  IMAD.WIDE R10, R0.reuse, 0x4, R10 ;  /* 0x00000004000a7825 */ /* 0x048fe200078e020a */
[----:B--2---:R1:W2:Y:S03]  /*0320*/  LDG.E R17, desc[UR6][R4.64] ;  /* 0x0000000604117981 */ /* 0x0042a6000c1e1900 */
[----:B------:R-:W-:Y:S01]  /*0330*/  IMAD.WIDE R8, R7, 0x4, R8 ;  /* 0x0000000407087825 */ /* 0x000fe200078e0208 */
[----:B------:R-:W3:Y:S01]  /*0340*/  LDG.E R19, desc[UR6][R10.64+0x4] ;  /* 0x000004060a137981 */ /* 0x000ee2000c1e1900 */
[C---:B------:R-:W-:Y:S01]  /*0350*/  IADD3 R13, PT, PT, R0.reuse, UR9, RZ ;  /* 0x00000009000d7c10 */ /* 0x040fe2000fffe0ff */
[----:B------:R-:W5:Y:S02]  /*0360*/  LDC.64 R6, c[0x0][0x398] ;  /* 0x0000e600ff067b82 */ /* 0x000f640000000a00 */
[----:B------:R-:W4:Y:S04]  /*0370*/  LDG.E R21, desc[UR6][R10.64] ;  /* 0x000000060a157981 */ /* 0x000f28000c1e1900 */
[----:B------:R-:W2:Y:S01]  /*0380*/  LDG.E R8, desc[UR6][R8.64] ;  /* 0x0000000608087981 */ /* 0x000ea2000c1e1900 */
[--C-:B0-----:R-:W-:Y:S01]  /*0390*/  IMAD.WIDE R12, R13, 0x4, R2.reuse ;  /* 0x000000040d0c7825 */ /* 0x101fe200078e0202 */
[----:B-1----:R-:W0:Y:S03]  /*03a0*/  LDC.64 R4, c[0x0][0x3a8] ;  /* 0x0000ea00ff047b82 */ /* 0x002e260000000a00 */
[----:B------:R-:W-:-:S02]  /*03b0*/  IMAD.WIDE R14, R0, 0x4, R2 ;  /* 0x00000004000e7825 */ /* 0x000fc400078e0202 */
[----:B------:R-:W4:Y:S03]  /*03c0*/  LDG.E R12, desc[UR6][R12.64] ;  /* 0x000000060c0c7981 */ /* 0x000f26000c1e1900 */
[----:B------:R-:W1:Y:S01]  /*03d0*/  LDC.64 R2, c[0x0][0x3b0] ;  /* 0x0000ec00ff027b82 */ /* 0x000e620000000a00 */
[----:B------:R-:W4:Y:S01]  /*03e0*/  LDG.E R14, desc[UR6][R14.64] ;  /* 0x000000060e0e7981 */ /* 0x000f22000c1e1900 */
[----:B-----5:R-:W-:-:S04]  /*03f0*/  IMAD.WIDE R6, R0, 0x4, R6 ;  /* 0x0000000400067825 */ /* 0x020fc800078e0206 */
[----:B0-----:R-:W-:-:S04]  /*0400*/  IMAD.WIDE R4, R0, 0x4, R4 ;  /* 0x0000000400047825 */ /* 0x001fc800078e0204 */
[----:B-1----:R-:W-:-:S04]  /*0410*/  IMAD.WIDE R2, R0, 0x4, R2 ;  /* 0x0000000400027825 */ /* 0x002fc800078e0202 */
[----:B--2---:R-:W-:-:S04]  /*0420*/  FADD.RZ R8, R8, -R17 ;  /* 0x8000001108087221 */ /* 0x004fc8000000c000 */
[----:B---3--:R-:W-:-:S04]  /*0430*/  FADD.RZ R8, R8, R19 ;  /* 0x0000001308087221 */ /* 0x008fc8000000c000 */
[----:B----4-:R-:W-:Y:S02]  /*0440*/  FADD.RZ R21, R8, -R21 ;  /* 0x8000001508157221 */ /* 0x010fe4000000c000 */
[----:B------:R-:W0:Y:S02]  /*0450*/  LDC.64 R8, c[0x0][0x3c0] ;  /* 0x0000f000ff087b82 */ /* 0x000e240000000a00 */
[----:B------:R-:W-:-:S04]  /*0460*/  FADD.RZ R21, R21, R12 ;  /* 0x0000000c15157221 */ /* 0x000fc8000000c000 */
[----:B------:R-:W-:-:S05]  /*0470*/  FADD.RZ R21, R21, -R14 ;  /* 0x8000000e15157221 */ /* 0x000fca000000c000 */
[----:B------:R-:W-:Y:S04]  /*0480*/  STG.E desc[UR6][R6.64], R21 ;  /* 0x0000001506007986 */ /* 0x000fe8000c101906 */
[----:B------:R-:W2:Y:S04]  /*0490*/  LDG.E R12, desc[UR6][R4.64] ;  /* 0x00000006040c7981 */ /* 0x000ea8000c1e1900 */
[----:B------:R-:W2:Y:S01]  /*04a0*/  LDG.E R13, desc[UR6][R2.64] ;  /* 0x00000006020d7981 */ /* 0x000ea2000c1e1900 */
[C---:B0-----:R-:W-:Y:S02]  /*04b0*/  IMAD.WIDE R10, R0.reuse, 0x4, R8 ;  /* 0x00000004000a7825 */ /* 0x041fe400078e0208 */
[----:B------:R-:W0:Y:S04]  /*04c0*/  LDC.64 R8, c[0x0][0x3a0] ;  /* 0x0000e800ff087b82 */ /* 0x000e280000000a00 */
[----:B------:R-:W3:Y:S01]  /*04d0*/  LDG.E R11, desc[UR6][R10.64] ;  /* 0x000000060a0b7981 */ /* 0x000ee2000c1e1900 */
[----:B0-----:R-:W-:-:S04]  /*04e0*/  IMAD.WIDE R8, R0, 0x4, R8 ;  /* 0x0000000400087825 */ /* 0x001fc800078e0208 */
[----:B--2---:R-:W-:Y:S02]  /*04f0*/  FADD.RZ R14, R12, -R13 ;  /* 0x8000000d0c0e7221 */ /* 0x004fe4000000c000 */
[----:B------:R-:W0:Y:S02]  /*0500*/  LDC.64 R12, c[0x0][0x3c8] ;  /* 0x0000f200ff0c7b82 */ /* 0x000e240000000a00 */
[----:B------:R-:W-:-:S04]  /*0510*/  FADD.RZ R14, R21, R14 ;  /* 0x0000000e150e7221 */ /* 0x000fc8000000c000 */
[----:B------:R-:W-:-:S05]  /*0520*/  FADD.RZ R14, R14, UR4 ;  /* 0x000000040e0e7e21 */ /* 0x000fca000800c000 */
[----:B---3--:R-:W-:-:S04]  /*0530*/  FSETP.GTU.AND P0, PT, R14, R11, PT ;  /* 0x0000000b0e00720b */ /* 0x008fc80003f0c000 */
[----:B------:R-:W-:-:S05]  /*0540*/  FSEL R15, R14, R11, !P0 ;  /* 0x0000000b0e0f7208 */ /* 0x000fca0004000000 */
[----:B------:R1:W-:Y:S04]  /*0550*/  STG.E desc[UR6][R8.64], R15 ;  /* 0x0000000f08007986 */ /* 0x0003e8000c101906 */
[----:B------:R-:W2:Y:S01]  /*0560*/  LDG.E R14, desc[UR6][R2.64] ;  /* 0x00000006020e7981 */ /* 0x000ea2000c1e1900 */
[----:B0-----:R-:W-:-:S03]  /*0570*/  IMAD.WIDE R10, R0, 0x4, R12 ;  /* 0x00000004000a7825 */ /* 0x001fc600078e020c */
[----:B------:R-:W3:Y:S04]  /*0580*/  LDG.E R13, desc[UR6][R6.64] ;  /* 0x00000006060d7981 */ /* 0x000ee8000c1e1900 */
[----:B------:R-:W4:Y:S01]  /*0590*/  LDG.E R10, desc[UR6][R10.64] ;  /* 0x000000060a0a7981 */ /* 0x000f22000c1e1900 */
[----:B--2---:R-:W-:-:S04]  /*05a0*/  FADD.RZ R14, R15, R14 ;  /* 0x0000000e0f0e7221 */ /* 0x004fc8000000c000 */
[----:B---3--:R-:W-:-:S05]  /*05b0*/  FADD.RZ R13, R14, -R13 ;  /* 0x8000000d0e0d7221 */ /* 0x008fca000000c000 */
[----:B----4-:R-:W-:-:S04]  /*05c0*/  FSETP.GTU.AND P0, PT, R13, R10, PT ;  /* 0x0000000a0d00720b */ /* 0x010fc80003f0c000 */
[----:B------:R-:W-:Y:S02]  /*05d0*/  FSEL R17, R13, R10, !P0 ;  /* 0x0000000a0d117208 */ /* 0x000fe40004000000 */
[----:B------:R-:W0:Y:S03]  /*05e0*/  LDC.64 R12, c[0x0][0x3b8] ;  /* 0x0000ee00ff0c7b82 */ /* 0x000e260000000a00 */
[----:B------:R-:W-:Y:S04]  /*05f0*/  STG.E desc[UR6][R4.64], R17 ;  /* 0x0000001104007986 */ /* 0x000fe8000c101906 */
[----:B------:R-:W2:Y:S04]  /*0600*/  LDG.E R14, desc[UR6][R6.64] ;  /* 0x00000006060e7981 */ /* 0x000ea8000c1e1900 */
[----:B-1----:R-:W3:Y:S01]  /*0610*/  LDG.E R9, desc[UR6][R8.64] ;  /* 0x0000000608097981 */ /* 0x002ee2000c1e1900 */
[----:B0-----:R-:W-:-:S04]  /*0620*/  IMAD.WIDE R10, R0, 0x4, R12 ;  /* 0x00000004000a7825 */ /* 0x001fc800078e020c */
[----:B--2---:R-:W-:-:S04]  /*0630*/  FADD.RZ R14, R17, R14 ;  /* 0x0000000e110e7221 */ /* 0x004fc8000000c000 */
[----:B---3--:R-:W-:-:S04]  /*0640*/  FADD.RZ R14, R14, -R9 ;  /* 0x800000090e0e7221 */ /* 0x008fc8000000c000 */
[----:B------:R-:W-:-:S05]  /*0650*/  FADD R15, |R14|, -RZ ;  /* 0x800000ff0e0f7221 */ /* 0x000fca0000000200 */
[----:B------:R-:W-:Y:S04]  /*0660*/  STG.E desc[UR6][R10.64], R15 ;  /* 0x0000000f0a007986 */ /* 0x000fe8000c101906 */
[----:B------:R-:W2:Y:S02]  /*0670*/  LDG.E R13, desc[UR6][R2.64] ;  /* 0x00000006020d7981 */ /* 0x000ea4000c1e1900 */
[----:B--2---:R-:W-:-:S05]  /*0680*/  FADD.RZ R13, -R14, R13 ;  /* 0x0000000d0e0d7221 */ /* 0x004fca000000c100 */
[----:B------:R-:W-:Y:S01]  /*0690*/  STG.E desc[UR6][R2.64], R13 ;  /* 0x0000000d02007986 */ /* 0x000fe2000c101906 */
[----:B------:R-:W-:Y:S05]  /*06a0*/  EXIT ;  /* 0x000000000000794d */ /* 0x000fea0003800000 */
.L_x_0:
[----:B------:R-:W-:-:S00]  /*06b0*/  BRA `(.L_x_0) ;  /* 0xfffffffc00fc7947 */ /* 0x000fc0000383ffff */
[----:B------:R-:W-:-:S00]  /*06c0*/  NOP ;  /* 0x0000000000007918 */ /* 0x000fc00000000000 */
        /* <DEDUP_REMOVED lines=11> */
.L_x_20:


//--------------------- .text._Z7krnl_zpPfS_iiiiif --------------------------
	.section	.text._Z7krnl_zpPfS_iiiiif,"ax",@progbits
	.align	128
.text._Z7krnl_zpPfS_iiiiif:
        .type           _Z7krnl_zpPfS_iiiiif,@function
        .size           _Z7krnl_zpPfS_iiiiif,(.L_x_21 - _Z7krnl_zpPfS_iiiiif)
        .other          _Z7krnl_zpPfS_iiiiif,@"STO_CUDA_ENTRY STV_DEFAULT"
_Z7krnl_zpPfS_iiiiif:
[----:B------:R-:W-:Y:S08]  /*0000*/  LDC R1, c[0x0][0x37c] ;  /* 0x0000df00ff017b82 */ /* 0x000ff00000000800 */
[----:B------:R-:W0:Y:S01]  /*0010*/  S2UR UR6, SR_CTAID.Y ;  /* 0x00000000000679c3 */ /* 0x000e220000002600 */
[----:B------:R-:W1:Y:S01]  /*0020*/  S2R R5, SR_TID.X ;  /* 0x0000000000057919 */ /* 0x000e620000002100 */
[----:B------:R-:W2:Y:S01]  /*0030*/  LDCU.64 UR8, c[0x0][0x390] ;  /* 0x00007200ff0877ac */ /* 0x000ea20008000a00 */
[----:B------:R-:W3:Y:S01]  /*0040*/  S2R R6, SR_TID.Z ;  /* 0x0000000000067919 */ /* 0x000ee20000002300 */
[----:B------:R-:W4:Y:S04]  /*0050*/  LDCU UR5, c[0x0][0x398] ;  /* 0x00007300ff0577ac */ /* 0x000f280008000800 */
[----:B------:R-:W5:Y:S08]  /*0060*/  LDC.64 R2, c[0x0][0x3a0] ;  /* 0x0000e800ff027b82 */ /* 0x000f700000000a00 */
[----:B------:R-:W2:Y:S01]  /*0070*/  S2UR UR4, SR_CTAID.X ;  /* 0x00000000000479c3 */ /* 0x000ea20000002500 */
[----:B0-----:R-:W-:-:S07]  /*0080*/  I2FP.F32.U32 R0, UR6 ;  /* 0x0000000600007c45 */ /* 0x001fce0008201000 */
[----:B------:R-:W1:Y:S01]  /*0090*/  LDC R4, c[0x0][0x360] ;  /* 0x0000d800ff047b82 */ /* 0x000e620000000800 */
[----:B------:R-:W0:Y:S01]  /*00a0*/  LDCU UR7, c[0x0][0x364] ;  /* 0x00006c80ff0777ac */ /* 0x000e220008000800 */
[----:B-----5:R-:W-:Y:S02]  /*00b0*/  FMUL R0, R0, R3 ;  /* 0x0000000300007220 */ /* 0x020fe40000400000 */
[----:B------:R-:W0:Y:S04]  /*00c0*/  S2R R3, SR_TID.Y ;  /* 0x0000000000037919 */ /* 0x000e280000002200 */
[----:B------:R-:W5:Y:S01]  /*00d0*/  F2I.U32.FLOOR.NTZ R0, R0 ;  /* 0x0000000000007305 */ /* 0x000f620000207000 */
[----:B--2---:R-:W-:-:S04]  /*00e0*/  USHF.L.U32 UR4, UR4, 0x8, URZ ;  /* 0x0000000804047899 */ /* 0x004fc800080006ff */
[----:B------:R-:W-:Y:S01]  /*00f0*/  USHF.R.S32.HI UR4, URZ, 0x8, UR4 ;  /* 0x00000008ff047899 */ /* 0x000fe20008011404 */
[C---:B-----5:R-:W-:Y:S02]  /*0100*/  IADD3 R7, PT, PT, -R0.reuse, RZ, RZ ;  /* 0x000000ff00077210 */ /* 0x060fe40007ffe1ff */
[----:B------:R-:W-:-:S03]  /*0110*/  SHF.L.U32 R0, R0, 0x8, RZ ;  /* 0x0000000800007819 */ /* 0x000fc600000006ff */
[----:B------:R-:W-:Y:S01]  /*0120*/  IMAD R2, R7, R2, UR6 ;  /* 0x0000000607027e24 */ /* 0x000fe2000f8e0202 */
[----:B------:R-:W3:Y:S04]  /*0130*/  LDCU UR6, c[0x0][0x368] ;  /* 0x00006d00ff0677ac */ /* 0x000ee80008000800 */
[----:B------:R-:W-:-:S04]  /*0140*/  SHF.L.U32 R2, R2, 0x8, RZ ;  /* 0x0000000802027819 */ /* 0x000fc800000006ff */
[----:B------:R-:W-:-:S05]  /*0150*/  SHF.R.S32.HI R2, RZ, 0x8, R2 ;  /* 0x00000008ff027819 */ /* 0x000fca0000011402 */
[----:B0-----:R-:W-:Y:S01]  /*0160*/  IMAD R2, R2, UR7, R3 ;  /* 0x0000000702027c24 */ /* 0x001fe2000f8e0203 */
[----:B------:R-:W-:Y:S01]  /*0170*/  SHF.R.S32.HI R3, RZ, 0x8, R0 ;  /* 0x00000008ff037819 */ /* 0x000fe20000011400 */
[----:B-1----:R-:W-:Y:S01]  /*0180*/  IMAD R0, R4, UR4, R5 ;  /* 0x0000000404007c24 */ /* 0x002fe2000f8e0205 */
[----:B----4-:R-:W-:Y:S02]  /*0190*/  UIADD3 UR4, UPT, UPT, UR5, -0x1, URZ ;  /* 0xffffffff05047890 */ /* 0x010fe4000fffe0ff */
[----:B------:R-:W-:Y:S01]  /*01a0*/  ISETP.GE.AND P0, PT, R2, UR8, PT ;  /* 0x0000000802007c0c */ /* 0x000fe2000bf06270 */
[----:B---3--:R-:W-:-:S03]  /*01b0*/  IMAD R3, R3, UR6, R6 ;  /* 0x0000000603037c24 */ /* 0x008fc6000f8e0206 */
[----:B------:R-:W-:-:S04]  /*01c0*/  ISETP.GE.OR P0, PT, R0, UR9, P0 ;  /* 0x0000000900007c0c */ /* 0x000fc80008706670 */
[----:B------:R-:W-:-:S13]  /*01d0*/  ISETP.GE.OR P0, PT, R3, UR4, P0 ;  /* 0x0000000403007c0c */ /* 0x000fda0008706670 */
[----:B------:R-:W-:Y:S05]  /*01e0*/  @P0 EXIT ;  /* 0x000000000000094d */ /* 0x000fea0003800000 */
[----:B------:R-:W0:Y:S01]  /*01f0*/  LDCU UR8, c[0x0][0x39c] ;  /* 0x00007380ff0877ac */ /* 0x000e220008000800 */
[----:B------:R-:W1:Y:S01]  /*0200*/  LDC.64 R4, c[0x0][0x388] ;  /* 0x0000e200ff047b82 */ /* 0x000e620000000a00 */
[----:B------:R-:W-:Y:S01]  /*0210*/  LEA R3, R3, 0x100, 0x8 ;  /* 0x0000010003037811 */ /* 0x000fe200078e40ff */
        /* <DEDUP_REMOVED lines=9> */
[----:B------:R-:W-:-:S04]  /*02b0*/  IMAD R3, R3, UR5, R0 ;  /* 0x0000000503037c24 */ /* 0x000fc8000f8e0200 */
[----:B------:R-:W-:-:S04]  /*02c0*/  IMAD R9, R2, UR4, R3 ;  /* 0x0000000402097c24 */ /* 0x000fc8000f8e0203 */
[C---:B-1----:R-:W-:Y:S01]  /*02d0*/  IMAD.WIDE R2, R9.reuse, 0x4, R4 ;  /* 0x0000000409027825 */ /* 0x042fe200078e0204 */
[----:B------:R-:W-:-:S05]  /*02e0*/  IADD3 R11, PT, PT, R9, -UR8, RZ ;  /* 0x80000008090b7c10 */ /* 0x000fca000fffe0ff */
[----:B------:R-:W-:Y:S01]  /*02f0*/  IMAD.WIDE R4, R11, 0x4, R4 ;  /* 0x000000040b047825 */ /* 0x000fe200078e0204 */
[----:B--2---:R-:W2:Y:S05]  /*0300*/  LDG.E R2, desc[UR6][R2.64] ;  /* 0x0000000602027981 */ /* 0x004eaa000c1e1900 */
[----:B------:R-:W2:Y:S01]  /*0310*/  LDG.E R5, desc[UR6][R4.64] ;  /* 0x0000000604057981 */ /* 0x000ea2000c1e1900 */
[----:B---3--:R-:W-:-:S05]  /*0320*/  IMAD.WIDE R6, R9, 0x4, R6 ;  /* 0x0000000409067825 */ /* 0x008fca00078e0206 */
[----:B------:R-:W3:Y:S01]  /*0330*/  LDG.E R9, desc[UR6][R6.64] ;  /* 0x0000000606097981 */ /* 0x000ee2000c1e1900 */
[----:B--2---:R-:W-:-:S04]  /*0340*/  FADD.RZ R0, R2, R5 ;  /* 0x0000000502007221 */ /* 0x004fc8000000c000 */
[----:B------:R-:W-:-:S04]  /*0350*/  FMUL.RZ R0, R0, 0.5 ;  /* 0x3f00000000007820 */ /* 0x000fc8000040c000 */
[----:B---3--:R-:W-:-:S05]  /*0360*/  FMUL.RZ R9, R0, R9 ;  /* 0x0000000900097220 */ /* 0x008fca000040c000 */
[----:B------:R-:W-:Y:S01]  /*0370*/  STG.E desc[UR6][R6.64], R9 ;  /* 0x0000000906007986 */ /* 0x000fe2000c101906 */
[----:B------:R-:W-:Y:S05]  /*0380*/  EXIT ;  /* 0x000000000000794d */ /* 0x000fea0003800000 */
.L_x_1:
        /* <DEDUP_REMOVED lines=15> */
.L_x_21:


//--------------------- .text._Z6krnl_6PfS_iiiiif --------------------------
	.section	.text._Z6krnl_6PfS_iiiiif,"ax",@progbits
	.align	128
.text._Z6krnl_6PfS_iiiiif:
        .type           _Z6krnl_6PfS_iiiiif,@function
        .size           _Z6krnl_6PfS_iiiiif,(.L_x_22 - _Z6krnl_6PfS_iiiiif)
        .other          _Z6krnl_6PfS_iiiiif,@"STO_CUDA_ENTRY STV_DEFAULT"
_Z6krnl_6PfS_iiiiif:
[----:B------:R-:W-:Y:S08]  /*0000*/  LDC R1, c[0x0][0x37c] ;  /* 0x0000df00ff017b82 */ /* 0x000ff00000000800 */
[----:B------:R-:W0:Y:S01]  /*0010*/  S2UR UR5, SR_CTAID.Y ;  /* 0x00000000000579c3 */ /* 0x000e220000002600 */
[----:B------:R-:W1:Y:S01]  /*0020*/  S2R R5, SR_TID.Y ;  /* 0x0000000000057919 */ /* 0x000e620000002200 */
[----:B------:R-:W2:Y:S01]  /*0030*/  LDCU.64 UR8, c[0x0][0x390] ;  /* 0x00007200ff0877ac */ /* 0x000ea20008000a00 */
[----:B------:R-:W3:Y:S01]  /*0040*/  S2R R6, SR_TID.X ;  /* 0x0000000000067919 */ /* 0x000ee20000002100 */
[----:B------:R-:W4:Y:S04]  /*0050*/  LDCU UR10, c[0x0][0x398] ;  /* 0x00007300ff0a77ac */ /* 0x000f280008000800 */
[----:B------:R-:W5:Y:S01]  /*0060*/  LDC.64 R2, c[0x0][0x3a0] ;  /* 0x0000e800ff027b82 */ /* 0x000f620000000a00 */
[----:B------:R-:W4:Y:S07]  /*0070*/  S2R R7, SR_TID.Z ;  /* 0x0000000000077919 */ /* 0x000f2e0000002300 */
[----:B------:R-:W2:Y:S01]  /*0080*/  S2UR UR4, SR_CTAID.X ;  /* 0x00000000000479c3 */ /* 0x000ea20000002500 */
[----:B0-----:R-:W-:-:S05]  /*0090*/  I2FP.F32.U32 R0, UR5 ;  /* 0x0000000500007c45 */ /* 0x001fca0008201000 */
[----:B-----5:R-:W-:Y:S02]  /*00a0*/  FMUL R0, R0, R3 ;  /* 0x0000000300007220 */ /* 0x020fe40000400000 */
[----:B------:R-:W3:Y:S01]  /*00b0*/  LDC R3, c[0x0][0x360] ;  /* 0x0000d800ff037b82 */ /* 0x000ee20000000800 */
[----:B------:R-:W1:Y:S03]  /*00c0*/  LDCU UR6, c[0x0][0x364] ;  /* 0x00006c80ff0677ac */ /* 0x000e660008000800 */
[----:B------:R-:W0:Y:S01]  /*00d0*/  F2I.U32.FLOOR.NTZ R0, R0 ;  /* 0x0000000000007305 */ /* 0x000e220000207000 */
[----:B------:R-:W4:Y:S01]  /*00e0*/  LDCU UR7, c[0x0][0x368] ;  /* 0x00006d00ff0777ac */ /* 0x000f220008000800 */
[----:B--2---:R-:W-:-:S04]  /*00f0*/  USHF.L.U32 UR4, UR4, 0x8, URZ ;  /* 0x0000000804047899 */ /* 0x004fc800080006ff */
[----:B------:R-:W-:Y:S01]  /*0100*/  USHF.R.S32.HI UR4, URZ, 0x8, UR4 ;  /* 0x00000008ff047899 */ /* 0x000fe20008011404 */
[C---:B0-----:R-:W-:Y:S02]  /*0110*/  IADD3 R9, PT, PT, -R0.reuse, RZ, RZ ;  /* 0x000000ff00097210 */ /* 0x041fe40007ffe1ff */
[----:B------:R-:W-:-:S03]  /*0120*/  SHF.L.U32 R0, R0, 0x8, RZ ;  /* 0x0000000800007819 */ /* 0x000fc600000006ff */
[----:B------:R-:W-:Y:S01]  /*0130*/  IMAD R2, R9, R2, UR5 ;  /* 0x0000000509027e24 */ /* 0x000fe2000f8e0202 */
[----:B------:R-:W-:-:S04]  /*0140*/  UIADD3 UR5, UPT, UPT, UR9, -0x1, URZ ;  /* 0xffffffff09057890 */ /* 0x000fc8000fffe0ff */
[----:B------:R-:W-:-:S04]  /*0150*/  SHF.L.U32 R2, R2, 0x8, RZ ;  /* 0x0000000802027819 */ /* 0x000fc800000006ff */
[----:B------:R-:W-:-:S05]  /*0160*/  SHF.R.S32.HI R2, RZ, 0x8, R2 ;  /* 0x00000008ff027819 */ /* 0x000fca0000011402 */
[----:B-1----:R-:W-:Y:S01]  /*0170*/  IMAD R4, R2, UR6, R5 ;  /* 0x0000000602047c24 */ /* 0x002fe2000f8e0205 */
[----:B------:R-:W-:Y:S01]  /*0180*/  SHF.R.S32.HI R2, RZ, 0x8, R0 ;  /* 0x00000008ff027819 */ /* 0x000fe20000011400 */
[----:B---3--:R-:W-:-:S03]  /*0190*/  IMAD R0, R3, UR4, R6 ;  /* 0x0000000403007c24 */ /* 0x008fc6000f8e0206 */
[----:B------:R-:W-:Y:S01]  /*01a0*/  ISETP.GE.AND P0, PT, R4, UR8, PT ;  /* 0x0000000804007c0c */ /* 0x000fe2000bf06270 */
[----:B----4-:R-:W-:-:S03]  /*01b0*/  IMAD R5, R2, UR7, R7 ;  /* 0x0000000702057c24 */ /* 0x010fc6000f8e0207 */
[----:B------:R-:W-:-:S04]  /*01c0*/  ISETP.GE.OR P0, PT, R0, UR5, P0 ;  /* 0x0000000500007c0c */ /* 0x000fc80008706670 */
[----:B------:R-:W-:-:S13]  /*01d0*/  ISETP.GE.OR P0, PT, R5, UR10, P0 ;  /* 0x0000000a05007c0c */ /* 0x000fda0008706670 */
[----:B------:R-:W-:Y:S05]  /*01e0*/  @P0 EXIT ;  /* 0x000000000000094d */ /* 0x000fea0003800000 */
[----:B------:R-:W0:Y:S01]  /*01f0*/  LDCU UR5, c[0x0][0x39c] ;  /* 0x00007380ff0577ac */ /* 0x000e220008000800 */
[----:B------:R-:W1:Y:S01]  /*0200*/  LDC.64 R2, c[0x0][0x388] ;  /* 0x0000e200ff027b82 */ /* 0x000e620000000a00 */
[----:B------:R-:W-:Y:S02]  /*0210*/  SHF.L.U32 R6, R4, 0x8, RZ ;  /* 0x0000000804067819 */ /* 0x000fe400000006ff */
[----:B------:R-:W-:Y:S01]  /*0220*/  SHF.L.U32 R7, R5, 0x8, RZ ;  /* 0x0000000805077819 */ /* 0x000fe200000006ff */
[----:B------:R-:W-:Y:S01]  /*0230*/  USHF.L.U32 UR4, UR9, 0x8, URZ ;  /* 0x0000000809047899 */ /* 0x000fe200080006ff */
[----:B------:R-:W-:Y:S01]  /*0240*/  SHF.R.S32.HI R6, RZ, 0x8, R6 ;  /* 0x00000008ff067819 */ /* 0x000fe20000011406 */
[----:B------:R-:W2:Y:S01]  /*0250*/  LDCU.64 UR6, c[0x0][0x358] ;  /* 0x00006b00ff0677ac */ /* 0x000ea20008000a00 */
[----:B------:R-:W-:Y:S01]  /*0260*/  SHF.R.S32.HI R7, RZ, 0x8, R7 ;  /* 0x00000008ff077819 */ /* 0x000fe20000011407 */
[----:B------:R-:W3:Y:S01]  /*0270*/  LDC.64 R4, c[0x0][0x380] ;  /* 0x0000e000ff047b82 */ /* 0x000ee20000000a00 */
[----:B------:R-:W-:-:S02]  /*0280*/  USHF.R.S32.HI UR4, URZ, 0x8, UR4 ;  /* 0x00000008ff047899 */ /* 0x000fc40008011404 */
[----:B0-----:R-:W-:-:S04]  /*0290*/  USHF.L.U32 UR5, UR5, 0x8, URZ ;  /* 0x0000000805057899 */ /* 0x001fc800080006ff */
[----:B------:R-:W-:-:S06]  /*02a0*/  USHF.R.S32.HI UR5, URZ, 0x8, UR5 ;  /* 0x00000008ff057899 */ /* 0x000fcc0008011405 */
[----:B------:R-:W-:-:S04]  /*02b0*/  IMAD R7, R7, UR5, R0 ;  /* 0x0000000507077c24 */ /* 0x000fc8000f8e0200 */
[----:B------:R-:W-:-:S04]  /*02c0*/  IMAD R7, R6, UR4, R7 ;  /* 0x0000000406077c24 */ /* 0x000fc8000f8e0207 */
[----:B-1----:R-:W-:-:S05]  /*02d0*/  IMAD.WIDE R2, R7, 0x4, R2 ;  /* 0x0000000407027825 */ /* 0x002fca00078e0202 */
[----:B--2---:R-:W2:Y:S01]  /*02e0*/  LDG.E R0, desc[UR6][R2.64+0x4] ;  /* 0x0000040602007981 */ /* 0x004ea2000c1e1900 */
[----:B---3--:R-:W-:-:S03]  /*02f0*/  IMAD.WIDE R4, R7, 0x4, R4 ;  /* 0x0000000407047825 */ /* 0x008fc600078e0204 */
[----:B------:R-:W2:Y:S04]  /*0300*/  LDG.E R9, desc[UR6][R2.64] ;  /* 0x0000000602097981 */ /* 0x000ea8000c1e1900 */
[----:B------:R-:W3:Y:S01]  /*0310*/  LDG.E R7, desc[UR6][R4.64+0x4] ;  /* 0x0000040604077981 */ /* 0x000ee2000c1e1900 */
[----:B--2---:R-:W-:-:S04]  /*0320*/  FADD.RZ R0, R0, R9 ;  /* 0x0000000900007221 */ /* 0x004fc8000000c000 */
[----:B------:R-:W-:-:S04]  /*0330*/  FMUL.RZ R0, R0, 0.5 ;  /* 0x3f00000000007820 */ /* 0x000fc8000040c000 */
[----:B---3--:R-:W-:-:S05]  /*0340*/  FMUL.RZ R7, R0, R7 ;  /* 0x0000000700077220 */ /* 0x008fca000040c000 */
[----:B------:R-:W-:Y:S01]  /*0350*/  STG.E desc[UR6][R4.64+0x4], R7 ;  /* 0x0000040704007986 */ /* 0x000fe2000c101906 */
[----:B------:R-:W-:Y:S05]  /*0360*/  EXIT ;  /* 0x000000000000794d */ /* 0x000fea0003800000 */
.L_x_2:
        /* <DEDUP_REMOVED lines=9> */
.L_x_22:


//--------------------- .text._Z6krnl_5PfS_iiiiif --------------------------
	.section	.text._Z6krnl_5PfS_iiiiif,"ax",@progbits
	.align	128
.text._Z6krnl_5PfS_iiiiif:
        .type           _Z6krnl_5PfS_iiiiif,@function
        .size           _Z6krnl_5PfS_iiiiif,(.L_x_23 - _Z6krnl_5PfS_iiiiif)
        .other          _Z6krnl_5PfS_iiiiif,@"STO_CUDA_ENTRY STV_DEFAULT"
_Z6krnl_5PfS_iiiiif:
        /* <DEDUP_REMOVED lines=11> */
[----:B------:R-:W3:Y:S01]  /*00b0*/  LDCU UR9, c[0x0][0x368] ;  /* 0x00006d00ff0977ac */ /* 0x000ee20008000800 */
        /* <DEDUP_REMOVED lines=8> */
[----:B------:R-:W-:-:S04]  /*0140*/  UIADD3 UR5, UPT, UPT, UR6, -0x1, URZ ;  /* 0xffffffff06057890 */ /* 0x000fc8000fffe0ff */
[----:B------:R-:W-:-:S04]  /*0150*/  SHF.L.U32 R2, R2, 0x8, RZ ;  /* 0x0000000802027819 */ /* 0x000fc800000006ff */
[----:B------:R-:W-:-:S05]  /*0160*/  SHF.R.S32.HI R2, RZ, 0x8, R2 ;  /* 0x00000008ff027819 */ /* 0x000fca0000011402 */
[----:B0-----:R-:W-:Y:S01]  /*0170*/  IMAD R2, R2, UR8, R3 ;  /* 0x0000000802027c24 */ /* 0x001fe2000f8e0203 */
[----:B------:R-:W-:Y:S01]  /*0180*/  SHF.R.S32.HI R3, RZ, 0x8, R0 ;  /* 0x00000008ff037819 */ /* 0x000fe20000011400 */
[----:B-1----:R-:W-:-:S03]  /*0190*/  IMAD R0, R4, UR4, R5 ;  /* 0x0000000404007c24 */ /* 0x002fc6000f8e0205 */
[----:B------:R-:W-:Y:S01]  /*01a0*/  ISETP.GE.AND P0, PT, R2, UR5, PT ;  /* 0x0000000502007c0c */ /* 0x000fe2000bf06270 */
[----:B---3--:R-:W-:-:S03]  /*01b0*/  IMAD R3, R3, UR9, R6 ;  /* 0x0000000903037c24 */ /* 0x008fc6000f8e0206 */
[----:B------:R-:W-:-:S04]  /*01c0*/  ISETP.GE.OR P0, PT, R0, UR7, P0 ;  /* 0x0000000700007c0c */ /* 0x000fc80008706670 */
[----:B----4-:R-:W-:-:S13]  /*01d0*/  ISETP.GE.OR P0, PT, R3, UR10, P0 ;  /* 0x0000000a03007c0c */ /* 0x010fda0008706670 */
[----:B------:R-:W-:Y:S05]  /*01e0*/  @P0 EXIT ;  /* 0x000000000000094d */ /* 0x000fea0003800000 */
[----:B------:R-:W0:Y:S01]  /*01f0*/  LDCU UR5, c[0x0][0x39c] ;  /* 0x00007380ff0577ac */ /* 0x000e220008000800 */
[----:B------:R-:W1:Y:S01]  /*0200*/  LDC.64 R4, c[0x0][0x388] ;  /* 0x0000e200ff047b82 */ /* 0x000e620000000a00 */
[----:B------:R-:W-:Y:S01]  /*0210*/  SHF.L.U32 R3, R3, 0x8, RZ ;  /* 0x0000000803037819 */ /* 0x000fe200000006ff */
[----:B------:R-:W-:Y:S01]  /*0220*/  USHF.L.U32 UR4, UR7, 0x8, URZ ;  /* 0x0000000807047899 */ /* 0x000fe200080006ff */
[----:B------:R-:W-:Y:S01]  /*0230*/  LEA R2, R2, 0x100, 0x8 ;  /* 0x0000010002027811 */ /* 0x000fe200078e40ff */
        /* <DEDUP_REMOVED lines=21> */
.L_x_3:
        /* <DEDUP_REMOVED lines=15> */
.L_x_23:


//--------------------- .text._Z6krnl_4PfS_S_S_S_iiiiif --------------------------
	.section	.text._Z6krnl_4PfS_S_S_S_iiiiif,"ax",@progbits
	.align	128
.text._Z6krnl_4PfS_S_S_S_iiiiif:
        .type           _Z6krnl_4PfS_S_S_S_iiiiif,@function
        .size           _Z6krnl_4PfS_S_S_S_iiiiif,(.L_x_24 - _Z6krnl_4PfS_S_S_S_iiiiif)
        .other          _Z6krnl_4PfS_S_S_S_iiiiif,@"STO_CUDA_ENTRY STV_DEFAULT"
_Z6krnl_4PfS_S_S_S_iiiiif:
        /* <DEDUP_REMOVED lines=19> */
[----:B------:R-:W3:Y:S01]  /*0130*/  LDCU UR5, c[0x0][0x368] ;  /* 0x00006d00ff0577ac */ /* 0x000ee20008000800 */
[----:B------:R-:W-:-:S03]  /*0140*/  SHF.R.S32.HI R0, RZ, 0x8, R0 ;  /* 0x00000008ff007819 */ /* 0x000fc60000011400 */
[----:B------:R-:W-:-:S04]  /*0150*/  SHF.L.U32 R2, R2, 0x8, RZ ;  /* 0x0000000802027819 */ /* 0x000fc800000006ff */
[----:B------:R-:W-:-:S05]  /*0160*/  SHF.R.S32.HI R2, RZ, 0x8, R2 ;  /* 0x00000008ff027819 */ /* 0x000fca0000011402 */
[----:B0-----:R-:W-:Y:S02]  /*0170*/  IMAD R3, R2, UR6, R3 ;  /* 0x0000000602037c24 */ /* 0x001fe4000f8e0203 */
[----:B-1----:R-:W-:-:S03]  /*0180*/  IMAD R2, R4, UR4, R5 ;  /* 0x0000000404027c24 */ /* 0x002fc6000f8e0205 */
[----:B------:R-:W-:Y:S01]  /*0190*/  ISETP.GE.AND P0, PT, R3, UR8, PT ;  /* 0x0000000803007c0c */ /* 0x000fe2000bf06270 */
[----:B---3--:R-:W-:-:S03]  /*01a0*/  IMAD R4, R0, UR5, R7 ;  /* 0x0000000500047c24 */ /* 0x008fc6000f8e0207 */
[----:B------:R-:W-:-:S04]  /*01b0*/  ISETP.GE.OR P0, PT, R2, UR9, P0 ;  /* 0x0000000902007c0c */ /* 0x000fc80008706670 */
[----:B----4-:R-:W-:-:S13]  /*01c0*/  ISETP.GE.OR P0, PT, R4, UR7, P0 ;  /* 0x0000000704007c0c */ /* 0x010fda0008706670 */
[----:B------:R-:W-:Y:S05]  /*01d0*/  @P0 EXIT ;  /* 0x000000000000094d */ /* 0x000fea0003800000 */
[----:B------:R-:W0:Y:S01]  /*01e0*/  LDC R0, c[0x0][0x3b4] ;  /* 0x0000ed00ff007b82 */ /* 0x000e220000000800 */
[----:B------:R-:W-:Y:S01]  /*01f0*/  SHF.L.U32 R6, R4, 0x8, RZ ;  /* 0x0000000804067819 */ /* 0x000fe200000006ff */
[----:B------:R-:W-:Y:S01]  /*0200*/  USHF.L.U32 UR4, UR9, 0x8, URZ ;  /* 0x0000000809047899 */ /* 0x000fe200080006ff */
[----:B------:R-:W-:Y:S01]  /*0210*/  IMAD.SHL.U32 R3, R3, 0x100, RZ ;  /* 0x0000010003037824 */ /* 0x000fe200078e00ff */
[----:B------:R-:W1:Y:S01]  /*0220*/  LDCU.64 UR6, c[0x0][0x358] ;  /* 0x00006b00ff0677ac */ /* 0x000e620008000a00 */
[----:B------:R-:W-:-:S03]  /*0230*/  SHF.R.S32.HI R9, RZ, 0x8, R6 ;  /* 0x00000008ff097819 */ /* 0x000fc60000011406 */
[----:B------:R-:W2:Y:S01]  /*0240*/  LDC.64 R4, c[0x0][0x380] ;  /* 0x0000e000ff047b82 */ /* 0x000ea20000000a00 */
[----:B------:R-:W-:-:S07]  /*0250*/  USHF.R.S32.HI UR4, URZ, 0x8, UR4 ;  /* 0x00000008ff047899 */ /* 0x000fce0008011404 */
[----:B------:R-:W3:Y:S01]  /*0260*/  LDC.64 R10, c[0x0][0x390] ;  /* 0x0000e400ff0a7b82 */ /* 0x000ee20000000a00 */
[----:B0-----:R-:W-:-:S04]  /*0270*/  SHF.L.U32 R7, R0, 0x8, RZ ;  /* 0x0000000800077819 */ /* 0x001fc800000006ff */
[----:B------:R-:W-:-:S03]  /*0280*/  SHF.R.S32.HI R8, RZ, 0x8, R7 ;  /* 0x00000008ff087819 */ /* 0x000fc60000011407 */
[----:B------:R-:W0:Y:S02]  /*0290*/  LDC.64 R6, c[0x0][0x388] ;  /* 0x0000e200ff067b82 */ /* 0x000e240000000a00 */
[----:B------:R-:W-:Y:S01]  /*02a0*/  IMAD R9, R9, R8, R2 ;  /* 0x0000000809097224 */ /* 0x000fe200078e0202 */
[----:B------:R-:W-:-:S05]  /*02b0*/  SHF.R.S32.HI R2, RZ, 0x8, R3 ;  /* 0x00000008ff027819 */ /* 0x000fca0000011403 */
[----:B------:R-:W-:-:S04]  /*02c0*/  IMAD R2, R2, UR4, R9 ;  /* 0x0000000402027c24 */ /* 0x000fc8000f8e0209 */
[C---:B--2---:R-:W-:Y:S01]  /*02d0*/  IMAD.WIDE R8, R2.reuse, 0x4, R4 ;  /* 0x0000000402087825 */ /* 0x044fe200078e0204 */
[----:B------:R-:W-:-:S05]  /*02e0*/  IADD3 R3, PT, PT, R2, UR9, RZ ;  /* 0x0000000902037c10 */ /* 0x000fca000fffe0ff */
[----:B------:R-:W-:Y:S01]  /*02f0*/  IMAD.WIDE R4, R3, 0x4, R4 ;  /* 0x0000000403047825 */ /* 0x000fe200078e0204 */
[----:B-1----:R-:W2:Y:S03]  /*0300*/  LDG.E R8, desc[UR6][R8.64] ;  /* 0x0000000608087981 */ /* 0x002ea6000c1e1900 */
[C---:B0-----:R-:W-:Y:S02]  /*0310*/  IMAD.WIDE R6, R2.reuse, 0x4, R6 ;  /* 0x0000000402067825 */ /* 0x041fe400078e0206 */
[----:B------:R-:W4:Y:S02]  /*0320*/  LDG.E R4, desc[UR6][R4.64] ;  /* 0x0000000604047981 */ /* 0x000f24000c1e1900 */
[----:B---3--:R-:W-:Y:S02]  /*0330*/  IMAD.WIDE R10, R2, 0x4, R10 ;  /* 0x00000004020a7825 */ /* 0x008fe400078e020a */
[----:B------:R-:W3:Y:S04]  /*0340*/  LDG.E R14, desc[UR6][R6.64] ;  /* 0x00000006060e7981 */ /* 0x000ee8000c1e1900 */
[----:B------:R-:W5:Y:S01]  /*0350*/  LDG.E R15, desc[UR6][R6.64+0x4] ;  /* 0x00000406060f7981 */ /* 0x000f62000c1e1900 */
[----:B------:R-:W-:-:S03]  /*0360*/  IMAD.WIDE R12, R0, 0x4, R10 ;  /* 0x00000004000c7825 */ /* 0x000fc600078e020a */
[----:B------:R-:W5:Y:S04]  /*0370*/  LDG.E R10, desc[UR6][R10.64] ;  /* 0x000000060a0a7981 */ /* 0x000f68000c1e1900 */
[----:B------:R-:W5:Y:S01]  /*0380*/  LDG.E R12, desc[UR6][R12.64] ;  /* 0x000000060c0c7981 */ /* 0x000f62000c1e1900 */
[----:B------:R-:W-:Y:S01]  /*0390*/  BSSY.RECONVERGENT B0, `(.L_x_4) ;  /* 0x0000019000007945 */ /* 0x000fe20003800200 */
[----:B--2---:R-:W-:Y:S01]  /*03a0*/  FMUL.RZ R3, R8, R8 ;  /* 0x0000000808037220 */ /* 0x004fe2000040c000 */
[----:B----4-:R-:W-:-:S04]  /*03b0*/  FMUL.RZ R0, R4, R4 ;  /* 0x0000000404007220 */ /* 0x010fc8000040c000 */
[----:B------:R-:W-:Y:S01]  /*03c0*/  FADD.RZ R0, R0, R3 ;  /* 0x0000000300007221 */ /* 0x000fe2000000c000 */
[----:B---3--:R-:W-:Y:S01]  /*03d0*/  FMUL.RZ R3, R14, R14 ;  /* 0x0000000e0e037220 */ /* 0x008fe2000040c000 */
[----:B-----5:R-:W-:-:S03]  /*03e0*/  FMUL.RZ R15, R15, R15 ;  /* 0x0000000f0f0f7220 */ /* 0x020fc6000040c000 */
[----:B------:R-:W-:Y:S01]  /*03f0*/  FADD.RZ R0, R0, R3 ;  /* 0x0000000300007221 */ /* 0x000fe2000000c000 */
[----:B------:R-:W-:-:S03]  /*0400*/  FMUL.RZ R3, R10, R10 ;  /* 0x0000000a0a037220 */ /* 0x000fc6000040c000 */
[----:B------:R-:W-:Y:S01]  /*0410*/  FADD.RZ R0, R0, R15 ;  /* 0x0000000f00007221 */ /* 0x000fe2000000c000 */
[----:B------:R-:W-:-:S03]  /*0420*/  FMUL.RZ R5, R12, R12 ;  /* 0x0000000c0c057220 */ /* 0x000fc6000040c000 */
[----:B------:R-:W-:-:S04]  /*0430*/  FADD.RZ R0, R0, R3 ;  /* 0x0000000300007221 */ /* 0x000fc8000000c000 */
[----:B------:R-:W-:-:S04]  /*0440*/  FADD.RZ R0, R0, R5 ;  /* 0x0000000500007221 */ /* 0x000fc8000000c000 */
[----:B------:R-:W-:-:S04]  /*0450*/  FMUL.RZ R0, R0, 0.5 ;  /* 0x3f00000000007820 */ /* 0x000fc8000040c000 */
[----:B------:R0:W1:Y:S01]  /*0460*/  MUFU.RSQ R3, R0 ;  /* 0x0000000000037308 */ /* 0x0000620000001400 */
[----:B------:R-:W-:-:S04]  /*0470*/  IADD3 R4, PT, PT, R0, -0xd000000, RZ ;  /* 0xf300000000047810 */ /* 0x000fc80007ffe0ff */
[----:B------:R-:W-:-:S13]  /*0480*/  ISETP.GT.U32.AND P0, PT, R4, 0x727fffff, PT ;  /* 0x727fffff0400780c */ /* 0x000fda0003f04070 */
[----:B01----:R-:W-:Y:S05]  /*0490*/  @!P0 BRA `(.L_x_5) ;  /* 0x0000000000108947 */ /* 0x003fea0003800000 */
[----:B------:R-:W-:-:S07]  /*04a0*/  MOV R8, 0x4c0 ;  /* 0x000004c000087802 */ /* 0x000fce0000000f00 */
[----:B------:R-:W-:Y:S05]  /*04b0*/  CALL.REL.NOINC `($__internal_1_$__cuda_sm20_sqrt_rn_f32_slowpath) ;  /* 0x00000004003c7944 */ /* 0x000fea0003c00000 */
[----:B------:R-:W-:Y:S01]  /*04c0*/  MOV R0, R3 ;  /* 0x0000000300007202 */ /* 0x000fe20000000f00 */
[----:B------:R-:W-:Y:S06]  /*04d0*/  BRA `(.L_x_6) ;  /* 0x0000000000107947 */ /* 0x000fec0003800000 */
.L_x_5:
[----:B------:R-:W-:Y:S01]  /*04e0*/  FMUL.FTZ R5, R0, R3 ;  /* 0x0000000300057220 */ /* 0x000fe20000410000 */
[----:B------:R-:W-:-:S03]  /*04f0*/  FMUL.FTZ R3, R3, 0.5 ;  /* 0x3f00000003037820 */ /* 0x000fc60000410000 */
[----:B------:R-:W-:-:S04]  /*0500*/  FFMA R0, -R5, R5, R0 ;  /* 0x0000000505007223 */ /* 0x000fc80000000100 */
[----:B------:R-:W-:-:S07]  /*0510*/  FFMA R0, R0, R3, R5 ;  /* 0x0000000300007223 */ /* 0x000fce0000000005 */
.L_x_6:
[----:B------:R-:W-:Y:S05]  /*0520*/  BSYNC.RECONVERGENT B0 ;  /* 0x0000000000007941 */ /* 0x000fea0003800200 */
.L_x_4:
[----:B------:R-:W0:Y:S02]  /*0530*/  LDC.64 R4, c[0x0][0x3a0] ;  /* 0x0000e800ff047b82 */ /* 0x000e240000000a00 */
[----:B0-----:R-:W-:-:S05]  /*0540*/  IMAD.WIDE R4, R2, 0x4, R4 ;  /* 0x0000000402047825 */ /* 0x001fca00078e0204 */
[----:B------:R-:W2:Y:S01]  /*0550*/  LDG.E R3, desc[UR6][R4.64] ;  /* 0x0000000604037981 */ /* 0x000ea2000c1e1900 */
[----:B------:R-:W-:Y:S01]  /*0560*/  MOV R6, R0 ;  /* 0x0000000000067202 */ /* 0x000fe20000000f00 */
[----:B------:R-:W-:Y:S01]  /*0570*/  IMAD.MOV.U32 R0, RZ, RZ, 0x3f800000 ;  /* 0x3f800000ff007424 */ /* 0x000fe200078e00ff */
[----:B------:R-:W-:Y:S01]  /*0580*/  PLOP3.LUT P0, PT, PT, PT, PT, 0x80, 0x8 ;  /* 0x000000000008781c */ /* 0x000fe20003f0f070 */
[----:B------:R-:W-:Y:S01]  /*0590*/  BSSY.RECONVERGENT B0, `(.L_x_7) ;  /* 0x0000014000007945 */ /* 0x000fe20003800200 */
[----:B--2---:R-:W-:-:S13]  /*05a0*/  FSETP.GT.AND P1, PT, R6, R3, PT ;  /* 0x000000030600720b */ /* 0x004fda0003f24000 */
[----:B------:R-:W-:-:S04]  /*05b0*/  @P1 FSETP.GEU.AND P2, PT, |R3|, 1.175494350822287508e-38, PT ;  /* 0x008000000300180b */ /* 0x000fc80003f4e200 */
[----:B------:R-:W-:-:S13]  /*05c0*/  @P1 PLOP3.LUT P0, PT, P2, PT, PT, 0x80, 0x8 ;  /* 0x000000000008181c */ /* 0x000fda000170f070 */
[----:B------:R-:W-:Y:S01]  /*05d0*/  @!P0 FMUL R3, R3, 16777216 ;  /* 0x4b80000003038820 */ /* 0x000fe20000400000 */
[----:B------:R-:W-:-:S05]  /*05e0*/  @!P0 FMUL R6, R6, 16777216 ;  /* 0x4b80000006068820 */ /* 0x000fca0000400000 */
[----:B------:R-:W0:Y:S02]  /*05f0*/  @P1 MUFU.RCP R3, R3 ;  /* 0x0000000300031308 */ /* 0x000e240000001000 */
[----:B0-----:R-:W-:-:S05]  /*0600*/  @P1 FMUL R0, R3, R6 ;  /* 0x0000000603001220 */ /* 0x001fca0000400000 */
[----:B------:R-:W-:-:S04]  /*0610*/  IADD3 R4, PT, PT, R0, 0x1800000, RZ ;  /* 0x0180000000047810 */ /* 0x000fc80007ffe0ff */
[----:B------:R-:W-:-:S04]  /*0620*/  LOP3.LUT R4, R4, 0x7f800000, RZ, 0xc0, !PT ;  /* 0x7f80000004047812 */ /* 0x000fc800078ec0ff */
[----:B------:R-:W-:-:S13]  /*0630*/  ISETP.GT.U32.AND P0, PT, R4, 0x1ffffff, PT ;  /* 0x01ffffff0400780c */ /* 0x000fda0003f04070 */
[----:B------:R-:W-:Y:S05]  /*0640*/  @P0 BRA `(.L_x_8) ;  /* 0x0000000000100947 */ /* 0x000fea0003800000 */
[----:B------:R-:W-:-:S07]  /*0650*/  MOV R7, 0x670 ;  /* 0x0000067000077802 */ /* 0x000fce0000000f00 */
[----:B------:R-:W-:Y:S05]  /*0660*/  CALL.REL.NOINC `($__internal_0_$__cuda_sm20_rcp_rz_f32_slowpath) ;  /* 0x00000000002c7944 */ /* 0x000fea0003c00000 */
[----:B------:R-:W-:Y:S01]  /*0670*/  MOV R7, R3 ;  /* 0x0000000300077202 */ /* 0x000fe20000000f00 */
[----:B------:R-:W-:Y:S06]  /*0680*/  BRA `(.L_x_9) ;  /* 0x0000000000107947 */ /* 0x000fec0003800000 */
.L_x_8:
[----:B------:R-:W0:Y:S02]  /*0690*/  MUFU.RCP R7, R0 ;  /* 0x0000000000077308 */ /* 0x000e240000001000 */
[----:B0-----:R-:W-:-:S04]  /*06a0*/  FFMA.RZ R3, R7, R0, -1 ;  /* 0xbf80000007037423 */ /* 0x001fc8000000c000 */
[----:B------:R-:W-:-:S04]  /*06b0*/  FADD.FTZ R4, -R3, -RZ ;  /* 0x800000ff03047221 */ /* 0x000fc80000010100 */
[----:B------:R-:W-:-:S07]  /*06c0*/  FFMA.RZ R7, R7, R4, R7 ;  /* 0x0000000407077223 */ /* 0x000fce000000c007 */
.L_x_9:
[----:B------:R-:W-:Y:S05]  /*06d0*/  BSYNC.RECONVERGENT B0 ;  /* 0x0000000000007941 */ /* 0x000fea0003800200 */
.L_x_7:
[----:B------:R-:W0:Y:S02]  /*06e0*/  LDC.64 R4, c[0x0][0x398] ;  /* 0x0000e600ff047b82 */ /* 0x000e240000000a00 */
[----:B0-----:R-:W-:-:S05]  /*06f0*/  IMAD.WIDE R2, R2, 0x4, R4 ;  /* 0x0000000402027825 */ /* 0x001fca00078e0204 */
[----:B------:R-:W-:Y:S01]  /*0700*/  STG.E desc[UR6][R2.64], R7 ;  /* 0x0000000702007986 */ /* 0x000fe2000c101906 */
[----:B------:R-:W-:Y:S05]  /*0710*/  EXIT ;  /* 0x000000000000794d */ /* 0x000fea0003800000 */
        .weak           $__internal_0_$__cuda_sm20_rcp_rz_f32_slowpath
        .type           $__internal_0_$__cuda_sm20_rcp_rz_f32_slowpath,@function
        .size           $__internal_0_$__cuda_sm20_rcp_rz_f32_slowpath,($__internal_1_$__cuda_sm20_sqrt_rn_f32_slowpath - $__internal_0_$__cuda_sm20_rcp_rz_f32_slowpath)
$__internal_0_$__cuda_sm20_rcp_rz_f32_slowpath:
[----:B------:R-:W-:Y:S01]  /*0720*/  SHF.L.U32 R3, R0, 0x1, RZ ;  /* 0x0000000100037819 */ /* 0x000fe200000006ff */
[----:B------:R-:W-:Y:S03]  /*0730*/  BSSY.RECONVERGENT B1, `(.L_x_10) ;  /* 0x0000024000017945 */ /* 0x000fe60003800200 */
[----:B------:R-:W-:-:S04]  /*0740*/  SHF.R.U32.HI R8, RZ, 0x18, R3 ;  /* 0x00000018ff087819 */ /* 0x000fc80000011603 */
[----:B------:R-:W-:-:S13]  /*0750*/  ISETP.NE.U32.AND P0, PT, R8, RZ, PT ;  /* 0x000000ff0800720c */ /* 0x000fda0003f05070 */
[----:B------:R-:W-:Y:S05]  /*0760*/  @P0 BRA `(.L_x_11) ;  /* 0x0000000000380947 */ /* 0x000fea0003800000 */
[----:B------:R-:W-:-:S04]  /*0770*/  SHF.L.U32 R4, R0, 0x1, RZ ;  /* 0x0000000100047819 */ /* 0x000fc800000006ff */
[----:B------:R-:W-:-:S13]  /*0780*/  ISETP.NE.AND P0, PT, R4, RZ, PT ;  /* 0x000000ff0400720c */ /* 0x000fda0003f05270 */
[----:B------:R2:W3:Y:S01]  /*0790*/  @!P0 MUFU.RCP R3, R0 ;  /* 0x0000000000038308 */ /* 0x0004e20000001000 */
[----:B------:R-:W-:Y:S05]  /*07a0*/  @!P0 BRA `(.L_x_12) ;  /* 0x0000000000708947 */ /* 0x000fea0003800000 */
[----:B------:R-:W-:-:S13]  /*07b0*/  ISETP.GT.AND P0, PT, R4, 0x400000, PT ;  /* 0x004000000400780c */ /* 0x000fda0003f04270 */
[C---:B------:R-:W-:Y:S01]  /*07c0*/  @P0 FFMA R4, R0.reuse, 1.84467440737095516160e+19, RZ ;  /* 0x5f80000000040823 */ /* 0x040fe200000000ff */
[----:B--2---:R-:W-:-:S03]  /*07d0*/  @!P0 LOP3.LUT R0, R0, 0x80000000, RZ, 0xc0, !PT ;  /* 0x8000000000008812 */ /* 0x004fc600078ec0ff */
[----:B------:R-:W3:Y:S02]  /*07e0*/  @P0 MUFU.RCP R5, R4 ;  /* 0x0000000400050308 */ /* 0x000ee40000001000 */
[----:B---3--:R-:W-:-:S04]  /*07f0*/  @P0 FFMA R3, R4, R5, -1 ;  /* 0xbf80000004030423 */ /* 0x008fc80000000005 */
[----:B------:R-:W-:Y:S01]  /*0800*/  @P0 FADD.FTZ R6, -R3, -RZ ;  /* 0x800000ff03060221 */ /* 0x000fe20000010100 */
[----:B------:R-:W-:-:S03]  /*0810*/  @!P0 LOP3.LUT R3, R0, 0x7f7fffff, RZ, 0xfc, !PT ;  /* 0x7f7fffff00038812 */ /* 0x000fc600078efcff */
[----:B------:R-:W-:-:S04]  /*0820*/  @P0 FFMA.RZ R0, R5, R6, R5 ;  /* 0x0000000605000223 */ /* 0x000fc8000000c005 */
[----:B------:R-:W-:Y:S01]  /*0830*/  @P0 FFMA R3, R0, 1.84467440737095516160e+19, RZ ;  /* 0x5f80000000030823 */ /* 0x000fe200000000ff */
[----:B------:R-:W-:Y:S06]  /*0840*/  BRA `(.L_x_12) ;  /* 0x0000000000487947 */ /* 0x000fec0003800000 */
.L_x_11:
[----:B------:R-:W-:-:S05]  /*0850*/  VIADD R3, R8, 0xffffff03 ;  /* 0xffffff0308037836 */ /* 0x000fca0000000000 */
[----:B------:R-:W-:-:S13]  /*0860*/  ISETP.GT.U32.AND P0, PT, R3, 0x1, PT ;  /* 0x000000010300780c */ /* 0x000fda0003f04070 */
[----:B------:R-:W-:Y:S05]  /*0870*/  @P0 BRA `(.L_x_13) ;  /* 0x0000000000380947 */ /* 0x000fea0003800000 */
[C---:B------:R-:W-:Y:S02]  /*0880*/  LOP3.LUT R3, R0.reuse, 0x7fffff, RZ, 0xc0, !PT ;  /* 0x007fffff00037812 */ /* 0x040fe400078ec0ff */
[----:B------:R-:W-:Y:S02]  /*0890*/  LOP3.LUT P0, RZ, R0, 0x7fffff, RZ, 0xc0, !PT ;  /* 0x007fffff00ff7812 */ /* 0x000fe4000780c0ff */
[----:B------:R-:W-:-:S04]  /*08a0*/  LOP3.LUT R4, R3, 0x3f800000, RZ, 0xfc, !PT ;  /* 0x3f80000003047812 */ /* 0x000fc800078efcff */
[----:B------:R-:W0:Y:S02]  /*08b0*/  MUFU.RCP R3, R4 ;  /* 0x0000000400037308 */ /* 0x000e240000001000 */
[----:B0-----:R-:W-:-:S04]  /*08c0*/  FFMA.RZ R5, R4, R3, -1 ;  /* 0xbf80000004057423 */ /* 0x001fc8000000c003 */
[----:B------:R-:W-:-:S04]  /*08d0*/  FADD.FTZ R6, -R5, -RZ ;  /* 0x800000ff05067221 */ /* 0x000fc80000010100 */
[----:B------:R-:W-:Y:S01]  /*08e0*/  FFMA.RZ R6, R3, R6, R3 ;  /* 0x0000000603067223 */ /* 0x000fe2000000c003 */
[----:B------:R-:W-:-:S04]  /*08f0*/  IADD3 R3, PT, PT, R8, -0xfc, RZ ;  /* 0xffffff0408037810 */ /* 0x000fc80007ffe0ff */
[----:B------:R-:W-:-:S04]  /*0900*/  LOP3.LUT R6, R6, 0x7fffff, RZ, 0xc0, !PT ;  /* 0x007fffff06067812 */ /* 0x000fc800078ec0ff */
[----:B------:R-:W-:-:S04]  /*0910*/  LOP3.LUT R6, R6, 0x800000, RZ, 0xfc, !PT ;  /* 0x0080000006067812 */ /* 0x000fc800078efcff */
[----:B------:R-:W-:-:S04]  /*0920*/  SHF.R.U32.HI R3, RZ, R3, R6 ;  /* 0x00000003ff037219 */ /* 0x000fc80000011606 */
[----:B------:R-:W-:-:S04]  /*0930*/  @!P0 SHF.L.U32 R3, R3, 0x1, RZ ;  /* 0x0000000103038819 */ /* 0x000fc800000006ff */
[----:B------:R-:W-:Y:S01]  /*0940*/  LOP3.LUT R3, R3, 0x80000000, R0, 0xf8, !PT ;  /* 0x8000000003037812 */ /* 0x000fe200078ef800 */
[----:B------:R-:W-:Y:S06]  /*0950*/  BRA `(.L_x_12) ;  /* 0x0000000000047947 */ /* 0x000fec0003800000 */
.L_x_13:
[----:B------:R0:W1:Y:S02]  /*0960*/  MUFU.RCP R3, R0 ;  /* 0x0000000000037308 */ /* 0x0000640000001000 */
.L_x_12:
[----:B------:R-:W-:Y:S05]  /*0970*/  BSYNC.RECONVERGENT B1 ;  /* 0x0000000000017941 */ /* 0x000fea0003800200 */
.L_x_10:
[----:B------:R-:W-:Y:S01]  /*0980*/  HFMA2 R5, -RZ, RZ, 0, 0 ;  /* 0x00000000ff057431 */ /* 0x000fe200000001ff */
[----:B------:R-:W-:-:S04]  /*0990*/  MOV R4, R7 ;  /* 0x0000000700047202 */ /* 0x000fc80000000f00 */
[----:B0123--:R-:W-:Y:S05]  /*09a0*/  RET.REL.NODEC R4 `(_Z6krnl_4PfS_S_S_S_iiiiif) ;  /* 0xfffffff404947950 */ /* 0x00ffea0003c3ffff */
        .weak           $__internal_1_$__cuda_sm20_sqrt_rn_f32_slowpath
        .type           $__internal_1_$__cuda_sm20_sqrt_rn_f32_slowpath,@function
        .size           $__internal_1_$__cuda_sm20_sqrt_rn_f32_slowpath,(.L_x_24 - $__internal_1_$__cuda_sm20_sqrt_rn_f32_slowpath)
$__internal_1_$__cuda_sm20_sqrt_rn_f32_slowpath:
[----:B------:R-:W-:-:S13]  /*09b0*/  LOP3.LUT P0, RZ, R0, 0x7fffffff, RZ, 0xc0, !PT ;  /* 0x7fffffff00ff7812 */ /* 0x000fda000780c0ff */
[----:B------:R-:W-:Y:S01]  /*09c0*/  @!P0 IMAD.MOV.U32 R3, RZ, RZ, R0 ;  /* 0x000000ffff038224 */ /* 0x000fe200078e0000 */
[----:B------:R-:W-:Y:S06]  /*09d0*/  @!P0 BRA `(.L_x_14) ;  /* 0x0000000000408947 */ /* 0x000fec0003800000 */
[----:B------:R-:W-:-:S13]  /*09e0*/  FSETP.GEU.FTZ.AND P0, PT, R0, RZ, PT ;  /* 0x000000ff0000720b */ /* 0x000fda0003f1e000 */
[----:B------:R-:W-:Y:S01]  /*09f0*/  @!P0 MOV R3, 0x7fffffff ;  /* 0x7fffffff00038802 */ /* 0x000fe20000000f00 */
[----:B------:R-:W-:Y:S06]  /*0a00*/  @!P0 BRA `(.L_x_14) ;  /* 0x0000000000348947 */ /* 0x000fec0003800000 */
[----:B------:R-:W-:-:S13]  /*0a10*/  FSETP.GTU.FTZ.AND P0, PT, |R0|, +INF , PT ;  /* 0x7f8000000000780b */ /* 0x000fda0003f1c200 */
[----:B------:R-:W-:Y:S01]  /*0a20*/  @P0 FADD.FTZ R3, R0, 1 ;  /* 0x3f80000000030421 */ /* 0x000fe20000010000 */
[----:B------:R-:W-:Y:S06]  /*0a30*/  @P0 BRA `(.L_x_14) ;  /* 0x0000000000280947 */ /* 0x000fec0003800000 */
[----:B------:R-:W-:-:S13]  /*0a40*/  FSETP.NEU.FTZ.AND P0, PT, |R0|, +INF , PT ;  /* 0x7f8000000000780b */ /* 0x000fda0003f1d200 */
[----:B------:R-:W-:-:S04]  /*0a50*/  @P0 FFMA R4, R0, 1.84467440737095516160e+19, RZ ;  /* 0x5f80000000040823 */ /* 0x000fc800000000ff */
[----:B------:R-:W0:Y:S02]  /*0a60*/  @P0 MUFU.RSQ R3, R4 ;  /* 0x0000000400030308 */ /* 0x000e240000001400 */
[----:B0-----:R-:W-:Y:S01]  /*0a70*/  @P0 FMUL.FTZ R5, R4, R3 ;  /* 0x0000000304050220 */ /* 0x001fe20000410000 */
[----:B------:R-:W-:Y:S01]  /*0a80*/  @P0 FMUL.FTZ R7, R3, 0.5 ;  /* 0x3f00000003070820 */ /* 0x000fe20000410000 */
[----:B------:R-:W-:Y:S02]  /*0a90*/  @!P0 MOV R3, R0 ;  /* 0x0000000000038202 */ /* 0x000fe40000000f00 */
[----:B------:R-:W-:-:S04]  /*0aa0*/  @P0 FADD.FTZ R6, -R5, -RZ ;  /* 0x800000ff05060221 */ /* 0x000fc80000010100 */
[----:B------:R-:W-:-:S04]  /*0ab0*/  @P0 FFMA R6, R5, R6, R4 ;  /* 0x0000000605060223 */ /* 0x000fc80000000004 */
[----:B------:R-:W-:-:S04]  /*0ac0*/  @P0 FFMA R6, R6, R7, R5 ;  /* 0x0000000706060223 */ /* 0x000fc80000000005 */
[----:B------:R-:W-:-:S07]  /*0ad0*/  @P0 FMUL.FTZ R3, R6, 2.3283064365386962891e-10 ;  /* 0x2f80000006030820 */ /* 0x000fce0000410000 */
.L_x_14:
[----:B------:R-:W-:Y:S01]  /*0ae0*/  HFMA2 R5, -RZ, RZ, 0, 0 ;  /* 0x00000000ff057431 */ /* 0x000fe200000001ff */
[----:B------:R-:W-:-:S04]  /*0af0*/  MOV R4, R8 ;  /* 0x0000000800047202 */ /* 0x000fc80000000f00 */
[----:B------:R-:W-:Y:S05]  /*0b00*/  RET.REL.NODEC R4 `(_Z6krnl_4PfS_S_S_S_iiiiif) ;  /* 0xfffffff4043c7950 */ /* 0x000fea0003c3ffff */
.L_x_15:
        /* <DEDUP_REMOVED lines=15> */
.L_x_24:


//--------------------- .text._Z6krnl_zPfS_fiiiiif --------------------------
	.section	.text._Z6krnl_zPfS_fiiiiif,"ax",@progbits
	.align	128
.text._Z6krnl_zPfS_fiiiiif:
        .type           _Z6krnl_zPfS_fiiiiif,@function
        .size           _Z6krnl_zPfS_fiiiiif,(.L_x_27 - _Z6krnl_zPfS_fiiiiif)
        .other          _Z6krnl_zPfS_fiiiiif,@"STO_CUDA_ENTRY STV_DEFAULT"
_Z6krnl_zPfS_fiiiiif:
        /* <DEDUP_REMOVED lines=25> */
[----:B----4-:R-:W-:Y:S01]  /*0190*/  IMAD R0, R4, UR4, R5 ;  /* 0x0000000404007c24 */ /* 0x010fe2000f8e0205 */
[----:B---3--:R-:W-:Y:S02]  /*01a0*/  UIADD3 UR4, UPT, UPT, UR9, -0x1, URZ ;  /* 0xffffffff09047890 */ /* 0x008fe4000fffe0ff */
[----:B------:R-:W-:Y:S01]  /*01b0*/  ISETP.GE.AND P0, PT, R2, UR7, PT ;  /* 0x0000000702007c0c */ /* 0x000fe2000bf06270 */
[----:B0-----:R-:W-:-:S03]  /*01c0*/  IMAD R3, R3, UR5, R6 ;  /* 0x0000000503037c24 */ /* 0x001fc6000f8e0206 */
        /* <DEDUP_REMOVED lines=16> */
[----:B------:R-:W-:Y:S01]  /*02d0*/  IMAD R9, R2, UR4, R3 ;  /* 0x0000000402097c24 */ /* 0x000fe2000f8e0203 */
[----:B------:R-:W0:Y:S03]  /*02e0*/  LDCU UR4, c[0x0][0x390] ;  /* 0x00007200ff0477ac */ /* 0x000e260008000800 */
[C---:B-1----:R-:W-:Y:S01]  /*02f0*/  IMAD.WIDE R2, R9.reuse, 0x4, R4 ;  /* 0x0000000409027825 */ /* 0x042fe200078e0204 */
[----:B------:R-:W-:-:S05]  /*0300*/  IADD3 R11, PT, PT, R9, -UR9, RZ ;  /* 0x80000009090b7c10 */ /* 0x000fca000fffe0ff */
[----:B------:R-:W-:Y:S01]  /*0310*/  IMAD.WIDE R4, R11, 0x4, R4 ;  /* 0x000000040b047825 */ /* 0x000fe200078e0204 */
[----:B--2---:R-:W2:Y:S05]  /*0320*/  LDG.E R2, desc[UR6][R2.64] ;  /* 0x0000000602027981 */ /* 0x004eaa000c1e1900 */
[----:B------:R-:W2:Y:S01]  /*0330*/  LDG.E R5, desc[UR6][R4.64] ;  /* 0x0000000604057981 */ /* 0x000ea2000c1e1900 */
[----:B---3--:R-:W-:-:S05]  /*0340*/  IMAD.WIDE R6, R9, 0x4, R6 ;  /* 0x0000000409067825 */ /* 0x008fca00078e0206 */
[----:B------:R-:W3:Y:S01]  /*0350*/  LDG.E R9, desc[UR6][R6.64] ;  /* 0x0000000606097981 */ /* 0x000ee2000c1e1900 */
[----:B--2---:R-:W-:-:S04]  /*0360*/  FADD.RZ R0, R2, -R5 ;  /* 0x8000000502007221 */ /* 0x004fc8000000c000 */
[----:B0-----:R-:W-:-:S04]  /*0370*/  FMUL.RZ R0, R0, UR4 ;  /* 0x0000000400007c20 */ /* 0x001fc8000840c000 */
[----:B---3--:R-:W-:-:S05]  /*0380*/  FADD.RZ R9, R0, R9 ;  /* 0x0000000900097221 */ /* 0x008fca000000c000 */
[----:B------:R-:W-:Y:S01]  /*0390*/  STG.E desc[UR6][R6.64], R9 ;  /* 0x0000000906007986 */ /* 0x000fe2000c101906 */
[----:B------:R-:W-:Y:S05]  /*03a0*/  EXIT ;  /* 0x000000000000794d */ /* 0x000fea0003800000 */
.L_x_16:
        /* <DEDUP_REMOVED lines=13> */
.L_x_27:


//--------------------- .text._Z6krnl_3PfS_fiiiiif --------------------------
	.section	.text._Z6krnl_3PfS_fiiiiif,"ax",@progbits
	.align	128
.text._Z6krnl_3PfS_fiiiiif:
        .type           _Z6krnl_3PfS_fiiiiif,@function
        .size           _Z6krnl_3PfS_fiiiiif,(.L_x_28 - _Z6krnl_3PfS_fiiiiif)
        .other          _Z6krnl_3PfS_fiiiiif,@"STO_CUDA_ENTRY STV_DEFAULT"
_Z6krnl_3PfS_fiiiiif:
[----:B------:R-:W-:Y:S08]  /*0000*/  LDC R1, c[0x0][0x37c] ;  /* 0x0000df00ff017b82 */ /* 0x000ff00000000800 */
[----:B------:R-:W0:Y:S01]  /*0010*/  S2UR UR5, SR_CTAID.Y ;  /* 0x00000000000579c3 */ /* 0x000e220000002600 */
[----:B------:R-:W1:Y:S01]  /*0020*/  LDCU UR4, c[0x0][0x3a8] ;  /* 0x00007500ff0477ac */ /* 0x000e620008000800 */
[----:B------:R-:W2:Y:S01]  /*0030*/  S2R R5, SR_TID.Y ;  /* 0x0000000000057919 */ /* 0x000ea20000002200 */
[----:B------:R-:W3:Y:S01]  /*0040*/  LDCU.64 UR8, c[0x0][0x398] ;  /* 0x00007300ff0877ac */ /* 0x000ee20008000a00 */
[----:B------:R-:W4:Y:S04]  /*0050*/  S2R R6, SR_TID.X ;  /* 0x0000000000067919 */ /* 0x000f280000002100 */
[----:B------:R-:W5:Y:S01]  /*0060*/  LDC R9, c[0x0][0x3a4] ;  /* 0x0000e900ff097b82 */ /* 0x000f620000000800 */
[----:B------:R-:W4:Y:S01]  /*0070*/  LDCU UR10, c[0x0][0x394] ;  /* 0x00007280ff0a77ac */ /* 0x000f220008000800 */
[----:B------:R-:W4:Y:S06]  /*0080*/  S2R R7, SR_TID.Z ;  /* 0x0000000000077919 */ /* 0x000f2c0000002300 */
[----:B------:R-:W4:Y:S01]  /*0090*/  LDC R3, c[0x0][0x360] ;  /* 0x0000d800ff037b82 */ /* 0x000f220000000800 */
[----:B------:R-:W2:Y:S01]  /*00a0*/  LDCU UR6, c[0x0][0x364] ;  /* 0x00006c80ff0677ac */ /* 0x000ea20008000800 */
[----:B------:R-:W4:Y:S01]  /*00b0*/  LDCU UR7, c[0x0][0x368] ;  /* 0x00006d00ff0777ac */ /* 0x000f220008000800 */
        /* <DEDUP_REMOVED lines=8> */
[----:B---3--:R-:W-:Y:S02]  /*0140*/  UIADD3 UR5, UPT, UPT, UR8, -0x1, URZ ;  /* 0xffffffff08057890 */ /* 0x008fe4000fffe0ff */
[----:B------:R-:W-:Y:S02]  /*0150*/  USHF.R.S32.HI UR4, URZ, 0x8, UR4 ;  /* 0x00000008ff047899 */ /* 0x000fe40008011404 */
[----:B------:R-:W-:-:S04]  /*0160*/  SHF.L.U32 R2, R2, 0x8, RZ ;  /* 0x0000000802027819 */ /* 0x000fc800000006ff */
[----:B------:R-:W-:-:S05]  /*0170*/  SHF.R.S32.HI R2, RZ, 0x8, R2 ;  /* 0x00000008ff027819 */ /* 0x000fca0000011402 */
[----:B--2---:R-:W-:Y:S01]  /*0180*/  IMAD R4, R2, UR6, R5 ;  /* 0x0000000602047c24 */ /* 0x004fe2000f8e0205 */
[----:B------:R-:W-:Y:S01]  /*0190*/  SHF.R.S32.HI R2, RZ, 0x8, R0 ;  /* 0x00000008ff027819 */ /* 0x000fe20000011400 */
[----:B----4-:R-:W-:-:S03]  /*01a0*/  IMAD R0, R3, UR4, R6 ;  /* 0x0000000403007c24 */ /* 0x010fc6000f8e0206 */
[----:B------:R-:W-:Y:S01]  /*01b0*/  ISETP.GE.AND P0, PT, R4, UR10, PT ;  /* 0x0000000a04007c0c */ /* 0x000fe2000bf06270 */
[----:B------:R-:W-:-:S03]  /*01c0*/  IMAD R5, R2, UR7, R7 ;  /* 0x0000000702057c24 */ /* 0x000fc6000f8e0207 */
        /* <DEDUP_REMOVED lines=16> */
[----:B------:R-:W-:Y:S01]  /*02d0*/  IMAD R7, R6, UR4, R7 ;  /* 0x0000000406077c24 */ /* 0x000fe2000f8e0207 */
[----:B------:R-:W0:Y:S03]  /*02e0*/  LDCU UR4, c[0x0][0x390] ;  /* 0x00007200ff0477ac */ /* 0x000e260008000800 */
[----:B-1----:R-:W-:-:S05]  /*02f0*/  IMAD.WIDE R2, R7, 0x4, R2 ;  /* 0x0000000407027825 */ /* 0x002fca00078e0202 */
[----:B--2---:R-:W2:Y:S01]  /*0300*/  LDG.E R0, desc[UR6][R2.64+0x4] ;  /* 0x0000040602007981 */ /* 0x004ea2000c1e1900 */
[----:B---3--:R-:W-:-:S03]  /*0310*/  IMAD.WIDE R4, R7, 0x4, R4 ;  /* 0x0000000407047825 */ /* 0x008fc600078e0204 */
[----:B------:R-:W2:Y:S04]  /*0320*/  LDG.E R9, desc[UR6][R2.64] ;  /* 0x0000000602097981 */ /* 0x000ea8000c1e1900 */
[----:B------:R-:W3:Y:S01]  /*0330*/  LDG.E R7, desc[UR6][R4.64+0x4] ;  /* 0x0000040604077981 */ /* 0x000ee2000c1e1900 */
[----:B--2---:R-:W-:-:S04]  /*0340*/  FADD.RZ R0, R0, -R9 ;  /* 0x8000000900007221 */ /* 0x004fc8000000c000 */
[----:B0-----:R-:W-:-:S04]  /*0350*/  FMUL.RZ R0, R0, UR4 ;  /* 0x0000000400007c20 */ /* 0x001fc8000840c000 */
[----:B---3--:R-:W-:-:S05]  /*0360*/  FADD.RZ R7, R0, R7 ;  /* 0x0000000700077221 */ /* 0x008fca000000c000 */
[----:B------:R-:W-:Y:S01]  /*0370*/  STG.E desc[UR6][R4.64+0x4], R7 ;  /* 0x0000040704007986 */ /* 0x000fe2000c101906 */
[----:B------:R-:W-:Y:S05]  /*0380*/  EXIT ;  /* 0x000000000000794d */ /* 0x000fea0003800000 */
.L_x_17:
        /* <DEDUP_REMOVED lines=15> */
.L_x_28:


//--------------------- .text._Z6krnl_2PfS_fiiiiif --------------------------
	.section	.text._Z6krnl_2PfS_fiiiiif,"ax",@progbits
	.align	128
.text._Z6krnl_2PfS_fiiiiif:
        .type           _Z6krnl_2PfS_fiiiiif,@function
        .size           _Z6krnl_2PfS_fiiiiif,(.L_x_29 - _Z6krnl_2PfS_fiiiiif)
        .other          _Z6krnl_2PfS_fiiiiif,@"STO_CUDA_ENTRY STV_DEFAULT"
_Z6krnl_2PfS_fiiiiif:
[----:B------:R-:W-:Y:S08]  /*0000*/  LDC R1, c[0x0][0x37c] ;  /* 0x0000df00ff017b82 */ /* 0x000ff00000000800 */
[----:B------:R-:W0:Y:S01]  /*0010*/  S2UR UR6, SR_CTAID.Y ;  /* 0x00000000000679c3 */ /* 0x000e220000002600 */
[----:B------:R-:W1:Y:S01]  /*0020*/  LDCU UR4, c[0x0][0x3a8] ;  /* 0x00007500ff0477ac */ /* 0x000e620008000800 */
[----:B------:R-:W2:Y:S01]  /*0030*/  S2R R3, SR_TID.Y ;  /* 0x0000000000037919 */ /* 0x000ea20000002200 */
[----:B------:R-:W3:Y:S01]  /*0040*/  LDCU UR5, c[0x0][0x394] ;  /* 0x00007280ff0577ac */ /* 0x000ee20008000800 */
[----:B------:R-:W4:Y:S04]  /*0050*/  S2R R5, SR_TID.X ;  /* 0x0000000000057919 */ /* 0x000f280000002100 */
[----:B------:R-:W5:Y:S01]  /*0060*/  LDC R7, c[0x0][0x3a4] ;  /* 0x0000e900ff077b82 */ /* 0x000f620000000800 */
[----:B------:R-:W4:Y:S01]  /*0070*/  LDCU.64 UR8, c[0x0][0x398] ;  /* 0x00007300ff0877ac */ /* 0x000f220008000a00 */
[----:B------:R-:W4:Y:S06]  /*0080*/  S2R R6, SR_TID.Z ;  /* 0x0000000000067919 */ /* 0x000f2c0000002300 */
[----:B------:R-:W4:Y:S01]  /*0090*/  LDC R4, c[0x0][0x360] ;  /* 0x0000d800ff047b82 */ /* 0x000f220000000800 */
[----:B------:R-:W2:Y:S01]  /*00a0*/  LDCU UR7, c[0x0][0x364] ;  /* 0x00006c80ff0777ac */ /* 0x000ea20008000800 */
[----:B---3--:R-:W-:Y:S01]  /*00b0*/  UIADD3 UR5, UPT, UPT, UR5, -0x1, URZ ;  /* 0xffffffff05057890 */ /* 0x008fe2000fffe0ff */
        /* <DEDUP_REMOVED lines=15> */
[----:B------:R-:W-:Y:S01]  /*01b0*/  ISETP.GE.AND P0, PT, R2, UR5, PT ;  /* 0x0000000502007c0c */ /* 0x000fe2000bf06270 */
        /* <DEDUP_REMOVED lines=31> */
.L_x_18:
        /* <DEDUP_REMOVED lines=13> */
.L_x_29:


//--------------------- .text._Z6krnl_1PfS_S_S_S_fiiiiif --------------------------
	.section	.text._Z6krnl_1PfS_S_S_S_fiiiiif,"ax",@progbits
	.align	128
.text._Z6krnl_1PfS_S_S_S_fiiiiif:
        .type           _Z6krnl_1PfS_S_S_S_fiiiiif,@function
        .size           _Z6krnl_1PfS_S_S_S_fiiiiif,(.L_x_30 - _Z6krnl_1PfS_S_S_S_fiiiiif)
        .other          _Z6krnl_1PfS_S_S_S_fiiiiif,@"STO_CUDA_ENTRY STV_DEFAULT"
_Z6krnl_1PfS_S_S_S_fiiiiif:
        /* <DEDUP_REMOVED lines=40> */
[----:B------:R-:W-:-:S07]  /*0280*/  USHF.R.S32.HI UR4, URZ, 0x8, UR4 ;  /* 0x00000008ff047899 */ /* 0x000fce0008011404 */
[----:B------:R-:W4:Y:S01]  /*0290*/  LDC.64 R4, c[0x0][0x388] ;  /* 0x0000e200ff047b82 */ /* 0x000f220000000a00 */
[----:B0-----:R-:W-:-:S04]  /*02a0*/  USHF.L.U32 UR5, UR5, 0x8, URZ ;  /* 0x0000000805057899 */ /* 0x001fc800080006ff */
[----:B------:R-:W-:-:S03]  /*02b0*/  USHF.R.S32.HI UR5, URZ, 0x8, UR5 ;  /* 0x00000008ff057899 */ /* 0x000fc60008011405 */
[----:B------:R-:W0:Y:S03]  /*02c0*/  LDC.64 R2, c[0x0][0x398] ;  /* 0x0000e600ff027b82 */ /* 0x000e260000000a00 */
[----:B------:R-:W-:-:S04]  /*02d0*/  IMAD R11, R11, UR5, R0 ;  /* 0x000000050b0b7c24 */ /* 0x000fc8000f8e0200 */
[----:B------:R-:W-:Y:S02]  /*02e0*/  IMAD R13, R10, UR4, R11 ;  /* 0x000000040a0d7c24 */ /* 0x000fe4000f8e020b */
[----:B------:R-:W5:Y:S02]  /*02f0*/  LDC.64 R10, c[0x0][0x3a0] ;  /* 0x0000e800ff0a7b82 */ /* 0x000f640000000a00 */
[----:B-1----:R-:W-:-:S04]  /*0300*/  IMAD.WIDE R6, R13, 0x4, R6 ;  /* 0x000000040d067825 */ /* 0x002fc800078e0206 */
[C---:B---3--:R-:W-:Y:S02]  /*0310*/  IMAD.WIDE R8, R13.reuse, 0x4, R8 ;  /* 0x000000040d087825 */ /* 0x048fe400078e0208 */
[----:B--2---:R-:W2:Y:S02]  /*0320*/  LDG.E R6, desc[UR6][R6.64] ;  /* 0x0000000606067981 */ /* 0x004ea4000c1e1900 */
[C---:B----4-:R-:W-:Y:S02]  /*0330*/  IMAD.WIDE R4, R13.reuse, 0x4, R4 ;  /* 0x000000040d047825 */ /* 0x050fe400078e0204 */
[----:B------:R-:W2:Y:S02]  /*0340*/  LDG.E R9, desc[UR6][R8.64] ;  /* 0x0000000608097981 */ /* 0x000ea4000c1e1900 */
[C---:B0-----:R-:W-:Y:S02]  /*0350*/  IMAD.WIDE R2, R13.reuse, 0x4, R2 ;  /* 0x000000040d027825 */ /* 0x041fe400078e0202 */
[----:B------:R-:W3:Y:S04]  /*0360*/  LDG.E R5, desc[UR6][R4.64] ;  /* 0x0000000604057981 */ /* 0x000ee8000c1e1900 */
[----:B------:R-:W4:Y:S01]  /*0370*/  LDG.E R3, desc[UR6][R2.64] ;  /* 0x0000000602037981 */ /* 0x000f22000c1e1900 */
[----:B-----5:R-:W-:-:S04]  /*0380*/  IMAD.WIDE R10, R13, 0x4, R10 ;  /* 0x000000040d0a7825 */ /* 0x020fc800078e020a */
[----:B--2---:R-:W-:-:S04]  /*0390*/  FADD.RZ R0, R6, -R9 ;  /* 0x8000000906007221 */ /* 0x004fc8000000c000 */
[----:B---3--:R-:W-:-:S04]  /*03a0*/  FADD.RZ R0, R0, R5 ;  /* 0x0000000500007221 */ /* 0x008fc8000000c000 */
[----:B----4-:R-:W-:-:S05]  /*03b0*/  FADD.RZ R13, R0, -R3 ;  /* 0x80000003000d7221 */ /* 0x010fca000000c000 */
[----:B------:R-:W-:Y:S01]  /*03c0*/  STG.E desc[UR6][R10.64], R13 ;  /* 0x0000000d0a007986 */ /* 0x000fe2000c101906 */
[----:B------:R-:W-:Y:S05]  /*03d0*/  EXIT ;  /* 0x000000000000794d */ /* 0x000fea0003800000 */
.L_x_19:
        /* <DEDUP_REMOVED lines=10> */
.L_x_30:


//--------------------- .nv.shared.reserved.0     --------------------------
	.section	.nv.shared.reserved.0,"aw",@nobits
	.weak		__nv_reservedSMEM_offset_0_alias
	.size		__nv_reservedSMEM_offset_0_alias, 0, 64
	.other		__nv_reservedSMEM_offset_0_alias,@"STO_CUDA_RESERVED_SHARED STV_DEFAULT"
__nv_reservedSMEM_offset_0_alias:
	.zero		0
	.zero		64


//--------------------- .nv.constant0._Z6krnl_7PfS_S_S_S_S_S_S_S_S_fiiiiif --------------------------
	.section	.nv.constant0._Z6krnl_7PfS_S_S_S_S_S_S_S_S_fiiiiif,"a",@progbits
	.sectionflags	@""
	.align	4
.nv.constant0._Z6krnl_7PfS_S_S_S_S_S_S_S_S_fiiiiif:
	.zero		1004


//--------------------- .nv.constant0._Z7krnl_zpPfS_iiiiif --------------------------
	.section	.nv.constant0._Z7krnl_zpPfS_iiiiif,"a",@progbits
	.sectionflags	@""
	.align	4
.nv.constant0._Z7krnl_zpPfS_iiiiif:
	.zero		936


//--------------------- .nv.constant0._Z6krnl_6PfS_iiiiif --------------------------
	.section	.nv.constant0._Z6krnl_6PfS_iiiiif,"a",@progbits
	.sectionflags	@""
	.align	4
.nv.constant0._Z6krnl_6PfS_iiiiif:
	.zero		936


//--------------------- .nv.constant0._Z6krnl_5PfS_iiiiif --------------------------
	.section	.nv.constant0._Z6krnl_5PfS_iiiiif,"a",@progbits
	.sectionflags	@""
	.align	4
.nv.constant0._Z6krnl_5PfS_iiiiif:
	.zero		936


//--------------------- .nv.constant0._Z6krnl_4PfS_S_S_S_iiiiif --------------------------
	.section	.nv.constant0._Z6krnl_4PfS_S_S_S_iiiiif,"a",@progbits
	.sectionflags	@""
	.align	4
.nv.constant0._Z6krnl_4PfS_S_S_S_iiiiif:
	.zero		960


//--------------------- .nv.constant0._Z6krnl_zPfS_fiiiiif --------------------------
	.section	.nv.constant0._Z6krnl_zPfS_fiiiiif,"a",@progbits
	.sectionflags	@""
	.align	4
.nv.constant0._Z6krnl_zPfS_fiiiiif:
	.zero		940


//--------------------- .nv.constant0._Z6krnl_3PfS_fiiiiif --------------------------
	.section	.nv.constant0._Z6krnl_3PfS_fiiiiif,"a",@progbits
	.sectionflags	@""
	.align	4
.nv.constant0._Z6krnl_3PfS_fiiiiif:
	.zero		940


//--------------------- .nv.constant0._Z6krnl_2PfS_fiiiiif --------------------------
	.section	.nv.constant0._Z6krnl_2PfS_fiiiiif,"a",@progbits
	.sectionflags	@""
	.align	4
.nv.constant0._Z6krnl_2PfS_fiiiiif:
	.zero		940


//--------------------- .nv.constant0._Z6krnl_1PfS_S_S_S_fiiiiif --------------------------
	.section	.nv.constant0._Z6krnl_1PfS_S_S_S_fiiiiif,"a",@progbits
	.sectionflags	@""
	.align	4
.nv.constant0._Z6krnl_1PfS_S_S_S_fiiiiif:
	.zero		964


//--------------------- SYMBOLS --------------------------

	.type		.nv.reservedSmem.offset0,@object
	.size		.nv.reservedSmem.offset0,0x4
